	.target	sm_100a

	.elftype	@"ET_EXEC"


//--------------------- .note.nv.tkinfo           --------------------------
	.section	.note.nv.tkinfo,"",@"SHT_NOTE"
	.sectionflags	@"SHF_NOTE_NV_TKINFO"
	.tkinfo
        /*0018*/ 	.word	0x00000002
        /*0030*/ 	.string	""
        /*0030*/ 	.string	"ptxas"
        /*0030*/ 	.string	"Cuda compilation tools, release 13.0, V13.0.88"
        /*0030*/ 	.string	"Build cuda_13.0.r13.0/compiler.36424714_0"
        /*0030*/ 	.string	"-arch sm_100a -m 64 "



//--------------------- .note.nv.cuinfo           --------------------------
	.section	.note.nv.cuinfo,"",@"SHT_NOTE"
	.sectionflags	@"SHF_NOTE_NV_CUINFO"
        /*0018*/ 	.short	0x0002
        /*001a*/ 	.short	0x0064
        /*001c*/ 	.short	0x0082
	.zero		2


//--------------------- .nv.info                  --------------------------
	.section	.nv.info,"",@"SHT_CUDA_INFO"
	.align	4


	//----- nvinfo : EIATTR_REGCOUNT
	.align		4
        /*0000*/ 	.byte	0x04, 0x2f
        /*0002*/ 	.short	(.L_19 - .L_18)
	.align		4
.L_18:
        /*0004*/ 	.word	index@(_ZN7cutlass13device_kernelINS_4gemm6kernel13GemmUniversalIN4cute5tupleIJiiiiEEENS1_10collective13CollectiveMmaINS1_35MainloopSm100TmaUmmaWarpSpecializedILi2ELi2ELi4ENS5_IJNS4_1CILi2EEENSA_ILi1EEESC_EEEEENS5_IJNSA_ILi128EEENSA_ILi256EEESF_EEENS_10tfloat32_tENS5_IJlSC_lEEESI_SJ_NS4_8TiledMMAINS4_8MMA_AtomIJNS4_23SM100_MMA_TF32_2x1SM_SSISI_SI_fLi128ELi256ELNS4_4UMMA5MajorE0ELSO_0ELNSN_7ScaleInE0ELSP_0EEEEEENS4_6LayoutINS5_IJSC_SC_SC_EEENS5_IJNSA_ILi0EEESU_SU_EEEEENS5_IJNS4_10UnderscoreESX_SX_EEEEENS4_18SM100_TMA_2SM_LOADENS4_14ComposedLayoutINS4_7SwizzleILi3ELi4ELi3EEENS4_18smem_ptr_flag_bitsILi32EEENSS_INS5_IJNSA_ILi8EEENSA_ILi32EEEEEENS5_IJS17_SC_EEEEEEEvNS4_8identityES10_S1B_vS1C_EENS_8epilogue10collective18CollectiveEpilogueINS1E_23Sm100TmaWarpSpecializedILi4ELi2ELi16ELb1ELb0EEEJNS5_IJNSA_ILi64EEESG_SF_EEENS5_IJNSS_IS1J_SC_EENSS_INS5_IJNSA_ILi16EEESB_EEENS5_IJSC_SF_EEEEEEEESI_SJ_SI_SJ_NS1E_6fusion15FusionCallbacksIS1I_NS1R_17LinearCombinationISI_fSI_fLNS_15FloatRoundStyleE2EEES1K_S1Q_JEEENS4_5SM1004TMEM4LOAD26SM100_TMEM_LOAD_32dp32b16xENS4_13SM90_TMA_LOADENS11_INS12_ILi2ELi4ELi3EEES15_NSS_INS5_IJS16_S1M_EEENS5_IJS1M_SC_EEEEEEENS4_39AutoVectorizingCopyWithAssumedAlignmentILi128EEENS4_14SM90_TMA_STOREES26_S28_S28_EEEvvEEEEvNT_6ParamsE)
        /*0008*/ 	.word	0x00000060


	//----- nvinfo : EIATTR_FRAME_SIZE
	.align		4
.L_19:
        /*000c*/ 	.byte	0x04, 0x11
        /*000e*/ 	.short	(.L_21 - .L_20)
	.align		4
.L_20:
        /*0010*/ 	.word	index@($__internal_2_$__cuda_sm10x_tcgen05_guardrail_trap_unallocated_columns_being_dealloced)
        /*0014*/ 	.word	0x00000000


	//----- nvinfo : EIATTR_FRAME_SIZE
	.align		4
.L_21:
        /*0018*/ 	.byte	0x04, 0x11
        /*001a*/ 	.short	(.L_23 - .L_22)
	.align		4
.L_22:
        /*001c*/ 	.word	index@($__internal_1_$__cuda_sm10x_tcgen05_guardrail_trap_phase_invalid_during_alloc)
        /*0020*/ 	.word	0x00000000


	//----- nvinfo : EIATTR_FRAME_SIZE
	.align		4
.L_23:
        /*0024*/ 	.byte	0x04, 0x11
        /*0026*/ 	.short	(.L_25 - .L_24)
	.align		4
.L_24:
        /*0028*/ 	.word	index@($__internal_0_$__cuda_sm10x_tcgen05_guardrail_trap_col_being_dealloced_not_returned_by_alloc)
        /*002c*/ 	.word	0x00000000


	//----- nvinfo : EIATTR_FRAME_SIZE
	.align		4
.L_25:
        /*0030*/ 	.byte	0x04, 0x11
        /*0032*/ 	.short	(.L_27 - .L_26)
	.align		4
.L_26:
        /*0034*/ 	.word	index@(_ZN7cutlass13device_kernelINS_4gemm6kernel13GemmUniversalIN4cute5tupleIJiiiiEEENS1_10collective13CollectiveMmaINS1_35MainloopSm100TmaUmmaWarpSpecializedILi2ELi2ELi4ENS5_IJNS4_1CILi2EEENSA_ILi1EEESC_EEEEENS5_IJNSA_ILi128EEENSA_ILi256EEESF_EEENS_10tfloat32_tENS5_IJlSC_lEEESI_SJ_NS4_8TiledMMAINS4_8MMA_AtomIJNS4_23SM100_MMA_TF32_2x1SM_SSISI_SI_fLi128ELi256ELNS4_4UMMA5MajorE0ELSO_0ELNSN_7ScaleInE0ELSP_0EEEEEENS4_6LayoutINS5_IJSC_SC_SC_EEENS5_IJNSA_ILi0EEESU_SU_EEEEENS5_IJNS4_10UnderscoreESX_SX_EEEEENS4_18SM100_TMA_2SM_LOADENS4_14ComposedLayoutINS4_7SwizzleILi3ELi4ELi3EEENS4_18smem_ptr_flag_bitsILi32EEENSS_INS5_IJNSA_ILi8EEENSA_ILi32EEEEEENS5_IJS17_SC_EEEEEEEvNS4_8identityES10_S1B_vS1C_EENS_8epilogue10collective18CollectiveEpilogueINS1E_23Sm100TmaWarpSpecializedILi4ELi2ELi16ELb1ELb0EEEJNS5_IJNSA_ILi64EEESG_SF_EEENS5_IJNSS_IS1J_SC_EENSS_INS5_IJNSA_ILi16EEESB_EEENS5_IJSC_SF_EEEEEEEESI_SJ_SI_SJ_NS1E_6fusion15FusionCallbacksIS1I_NS1R_17LinearCombinationISI_fSI_fLNS_15FloatRoundStyleE2EEES1K_S1Q_JEEENS4_5SM1004TMEM4LOAD26SM100_TMEM_LOAD_32dp32b16xENS4_13SM90_TMA_LOADENS11_INS12_ILi2ELi4ELi3EEES15_NSS_INS5_IJS16_S1M_EEENS5_IJS1M_SC_EEEEEEENS4_39AutoVectorizingCopyWithAssumedAlignmentILi128EEENS4_14SM90_TMA_STOREES26_S28_S28_EEEvvEEEEvNT_6ParamsE)
        /*0038*/ 	.word	0x00000000


	//----- nvinfo : EIATTR_MIN_STACK_SIZE
	.align		4
.L_27:
        /*003c*/ 	.byte	0x04, 0x12
        /*003e*/ 	.short	(.L_29 - .L_28)
	.align		4
.L_28:
        /*0040*/ 	.word	index@(_ZN7cutlass13device_kernelINS_4gemm6kernel13GemmUniversalIN4cute5tupleIJiiiiEEENS1_10collective13CollectiveMmaINS1_35MainloopSm100TmaUmmaWarpSpecializedILi2ELi2ELi4ENS5_IJNS4_1CILi2EEENSA_ILi1EEESC_EEEEENS5_IJNSA_ILi128EEENSA_ILi256EEESF_EEENS_10tfloat32_tENS5_IJlSC_lEEESI_SJ_NS4_8TiledMMAINS4_8MMA_AtomIJNS4_23SM100_MMA_TF32_2x1SM_SSISI_SI_fLi128ELi256ELNS4_4UMMA5MajorE0ELSO_0ELNSN_7ScaleInE0ELSP_0EEEEEENS4_6LayoutINS5_IJSC_SC_SC_EEENS5_IJNSA_ILi0EEESU_SU_EEEEENS5_IJNS4_10UnderscoreESX_SX_EEEEENS4_18SM100_TMA_2SM_LOADENS4_14ComposedLayoutINS4_7SwizzleILi3ELi4ELi3EEENS4_18smem_ptr_flag_bitsILi32EEENSS_INS5_IJNSA_ILi8EEENSA_ILi32EEEEEENS5_IJS17_SC_EEEEEEEvNS4_8identityES10_S1B_vS1C_EENS_8epilogue10collective18CollectiveEpilogueINS1E_23Sm100TmaWarpSpecializedILi4ELi2ELi16ELb1ELb0EEEJNS5_IJNSA_ILi64EEESG_SF_EEENS5_IJNSS_IS1J_SC_EENSS_INS5_IJNSA_ILi16EEESB_EEENS5_IJSC_SF_EEEEEEEESI_SJ_SI_SJ_NS1E_6fusion15FusionCallbacksIS1I_NS1R_17LinearCombinationISI_fSI_fLNS_15FloatRoundStyleE2EEES1K_S1Q_JEEENS4_5SM1004TMEM4LOAD26SM100_TMEM_LOAD_32dp32b16xENS4_13SM90_TMA_LOADENS11_INS12_ILi2ELi4ELi3EEES15_NSS_INS5_IJS16_S1M_EEENS5_IJS1M_SC_EEEEEEENS4_39AutoVectorizingCopyWithAssumedAlignmentILi128EEENS4_14SM90_TMA_STOREES26_S28_S28_EEEvvEEEEvNT_6ParamsE)
        /*0044*/ 	.word	0x00000000
.L_29:


//--------------------- .nv.compat                --------------------------
	.section	.nv.compat,"",@"SHT_CUDA_COMPAT_INFO"
	.align	4
        /*0000*/ 	.byte	0x02, 0x09, 0x01, 0x00, 0x02, 0x02, 0x02, 0x00, 0x02, 0x05, 0x05, 0x00, 0x03, 0x07, 0x01, 0x01
        /*0010*/ 	.byte	0x02, 0x03, 0x01, 0x00, 0x02, 0x06, 0x01, 0x00, 0x04, 0x0b, 0x08, 0x00, 0x09, 0x00, 0x00, 0x00
        /*0020*/ 	.byte	0x00, 0x00, 0x00, 0x00


//--------------------- .nv.info._ZN7cutlass13device_kernelINS_4gemm6kernel13GemmUniversalIN4cute5tupleIJiiiiEEENS1_10collective13CollectiveMmaINS1_35MainloopSm100TmaUmmaWarpSpecializedILi2ELi2ELi4ENS5_IJNS4_1CILi2EEENSA_ILi1EEESC_EEEEENS5_IJNSA_ILi128EEENSA_ILi256EEESF_EEENS_10tfloat32_tENS5_IJlSC_lEEESI_SJ_NS4_8TiledMMAINS4_8MMA_AtomIJNS4_23SM100_MMA_TF32_2x1SM_SSISI_SI_fLi128ELi256ELNS4_4UMMA5MajorE0ELSO_0ELNSN_7ScaleInE0ELSP_0EEEEEENS4_6LayoutINS5_IJSC_SC_SC_EEENS5_IJNSA_ILi0EEESU_SU_EEEEENS5_IJNS4_10UnderscoreESX_SX_EEEEENS4_18SM100_TMA_2SM_LOADENS4_14ComposedLayoutINS4_7SwizzleILi3ELi4ELi3EEENS4_18smem_ptr_flag_bitsILi32EEENSS_INS5_IJNSA_ILi8EEENSA_ILi32EEEEEENS5_IJS17_SC_EEEEEEEvNS4_8identityES10_S1B_vS1C_EENS_8epilogue10collective18CollectiveEpilogueINS1E_23Sm100TmaWarpSpecializedILi4ELi2ELi16ELb1ELb0EEEJNS5_IJNSA_ILi64EEESG_SF_EEENS5_IJNSS_IS1J_SC_EENSS_INS5_IJNSA_ILi16EEESB_EEENS5_IJSC_SF_EEEEEEEESI_SJ_SI_SJ_NS1E_6fusion15FusionCallbacksIS1I_NS1R_17LinearCombinationISI_fSI_fLNS_15FloatRoundStyleE2EEES1K_S1Q_JEEENS4_5SM1004TMEM4LOAD26SM100_TMEM_LOAD_32dp32b16xENS4_13SM90_TMA_LOADENS11_INS12_ILi2ELi4ELi3EEES15_NSS_INS5_IJS16_S1M_EEENS5_IJS1M_SC_EEEEEEENS4_39AutoVectorizingCopyWithAssumedAlignmentILi128EEENS4_14SM90_TMA_STOREES26_S28_S28_EEEvvEEEEvNT_6ParamsE --------------------------
	.section	.nv.info._ZN7cutlass13device_kernelINS_4gemm6kernel13GemmUniversalIN4cute5tupleIJiiiiEEENS1_10collective13CollectiveMmaINS1_35MainloopSm100TmaUmmaWarpSpecializedILi2ELi2ELi4ENS5_IJNS4_1CILi2EEENSA_ILi1EEESC_EEEEENS5_IJNSA_ILi128EEENSA_ILi256EEESF_EEENS_10tfloat32_tENS5_IJlSC_lEEESI_SJ_NS4_8TiledMMAINS4_8MMA_AtomIJNS4_23SM100_MMA_TF32_2x1SM_SSISI_SI_fLi128ELi256ELNS4_4UMMA5MajorE0ELSO_0ELNSN_7ScaleInE0ELSP_0EEEEEENS4_6LayoutINS5_IJSC_SC_SC_EEENS5_IJNSA_ILi0EEESU_SU_EEEEENS5_IJNS4_10UnderscoreESX_SX_EEEEENS4_18SM100_TMA_2SM_LOADENS4_14ComposedLayoutINS4_7SwizzleILi3ELi4ELi3EEENS4_18smem_ptr_flag_bitsILi32EEENSS_INS5_IJNSA_ILi8EEENSA_ILi32EEEEEENS5_IJS17_SC_EEEEEEEvNS4_8identityES10_S1B_vS1C_EENS_8epilogue10collective18CollectiveEpilogueINS1E_23Sm100TmaWarpSpecializedILi4ELi2ELi16ELb1ELb0EEEJNS5_IJNSA_ILi64EEESG_SF_EEENS5_IJNSS_IS1J_SC_EENSS_INS5_IJNSA_ILi16EEESB_EEENS5_IJSC_SF_EEEEEEEESI_SJ_SI_SJ_NS1E_6fusion15FusionCallbacksIS1I_NS1R_17LinearCombinationISI_fSI_fLNS_15FloatRoundStyleE2EEES1K_S1Q_JEEENS4_5SM1004TMEM4LOAD26SM100_TMEM_LOAD_32dp32b16xENS4_13SM90_TMA_LOADENS11_INS12_ILi2ELi4ELi3EEES15_NSS_INS5_IJS16_S1M_EEENS5_IJS1M_SC_EEEEEEENS4_39AutoVectorizingCopyWithAssumedAlignmentILi128EEENS4_14SM90_TMA_STOREES26_S28_S28_EEEvvEEEEvNT_6ParamsE,"",@"SHT_CUDA_INFO"
	.sectionflags	@""
	.align	4


	//----- nvinfo : EIATTR_CUDA_API_VERSION
	.align		4
        /*0000*/ 	.byte	0x04, 0x37
        /*0002*/ 	.short	(.L_31 - .L_30)
.L_30:
        /*0004*/ 	.word	0x00000082


	//----- nvinfo : EIATTR_KPARAM_INFO
	.align		4
.L_31:
        /*0008*/ 	.byte	0x04, 0x17
        /*000a*/ 	.short	(.L_33 - .L_32)
.L_32:
        /*000c*/ 	.word	0x00000000
        /*0010*/ 	.short	0x0000
        /*0012*/ 	.short	0x0000
        /*0014*/ 	.byte	0x00, 0xf0, 0x01, 0x20


	//----- nvinfo : EIATTR_AT_ENTRY_FRAGMENTS
	.align		4
.L_33:
        /*0018*/ 	.byte	0x04, 0x4f
        /*001a*/ 	.short	(.L_35 - .L_34)


	//   ....[0]....
.L_34:
        /*001c*/ 	.word	0x00000007


	//----- nvinfo : EIATTR_RESERVED_SMEM_USED
	.align		4
.L_35:
        /*0020*/ 	.byte	0x01, 0x41
	.zero		2


	//----- nvinfo : EIATTR_SPARSE_MMA_MASK
	.align		4
        /*0024*/ 	.byte	0x03, 0x50
        /*0026*/ 	.short	0x0000


	//----- nvinfo : EIATTR_TCGEN05_2CTA_USED
	.align		4
        /*0028*/ 	.byte	0x01, 0x52
	.zero		2


	//----- nvinfo : EIATTR_MAXREG_COUNT
	.align		4
        /*002c*/ 	.byte	0x03, 0x1b
        /*002e*/ 	.short	0x00ff


	//----- nvinfo : EIATTR_NUM_BARRIERS
	.align		4
        /*0030*/ 	.byte	0x02, 0x4c
        /*0032*/ 	.byte	0x07
	.zero		1


	//----- nvinfo : EIATTR_EXTERNS
	.align		4
        /*0034*/ 	.byte	0x04, 0x0f
        /*0036*/ 	.short	(.L_37 - .L_36)


	//   ....[0]....
	.align		4
.L_36:
        /*0038*/ 	.word	index@(__assertfail)


	//----- nvinfo : EIATTR_MERCURY_ISA_VERSION
	.align		4
.L_37:
        /*003c*/ 	.byte	0x03, 0x5f
        /*003e*/ 	.short	0x0101


	//----- nvinfo : EIATTR_INT_WARP_WIDE_INSTR_OFFSETS
	.align		4
        /*0040*/ 	.byte	0x04, 0x31
        /*0042*/ 	.short	(.L_39 - .L_38)


	//   ....[0]....
.L_38:
        /*0044*/ 	.word	0x00000d00


	//   ....[1]....
        /*0048*/ 	.word	0x00000da0


	//   ....[2]....
        /*004c*/ 	.word	0x000025b0


	//   ....[3]....
        /*0050*/ 	.word	0x00004950


	//   ....[4]....
        /*0054*/ 	.word	0x00004970


	//   ....[5]....
        /*0058*/ 	.word	0x000049a0


	//   ....[6]....
        /*005c*/ 	.word	0x000052d0


	//   ....[7]....
        /*0060*/ 	.word	0x000052f0


	//   ....[8]....
        /*0064*/ 	.word	0x00005390


	//   ....[9]....
        /*0068*/ 	.word	0x000054a0


	//   ....[10]....
        /*006c*/ 	.word	0x000054c0


	//   ....[11]....
        /*0070*/ 	.word	0x00005590


	//   ....[12]....
        /*0074*/ 	.word	0x00005680


	//   ....[13]....
        /*0078*/ 	.word	0x000056a0


	//   ....[14]....
        /*007c*/ 	.word	0x00005770


	//   ....[15]....
        /*0080*/ 	.word	0x00005860


	//   ....[16]....
        /*0084*/ 	.word	0x00005880


	//   ....[17]....
        /*0088*/ 	.word	0x00005950


	//   ....[18]....
        /*008c*/ 	.word	0x00005a50


	//   ....[19]....
        /*0090*/ 	.word	0x00005a70


	//   ....[20]....
        /*0094*/ 	.word	0x00005b60


	//   ....[21]....
        /*0098*/ 	.word	0x00005c30


	//   ....[22]....
        /*009c*/ 	.word	0x00005c50


	//   ....[23]....
        /*00a0*/ 	.word	0x00005d50


	//   ....[24]....
        /*00a4*/ 	.word	0x00005e20


	//   ....[25]....
        /*00a8*/ 	.word	0x00005e40


	//   ....[26]....
        /*00ac*/ 	.word	0x00005f80


	//   ....[27]....
        /*00b0*/ 	.word	0x000060f0


	//   ....[28]....
        /*00b4*/ 	.word	0x00006100


	//   ....[29]....
        /*00b8*/ 	.word	0x00006220


	//----- nvinfo : EIATTR_COOP_GROUP_MASK_REGIDS
	.align		4
.L_39:
        /*00bc*/ 	.byte	0x04, 0x29
        /*00be*/ 	.short	(.L_41 - .L_40)


	//   ....[0]....
.L_40:
        /*00c0*/ 	.word	0xffffffff


	//   ....[1]....
        /*00c4*/ 	.word	0xffffffff


	//   ....[2]....
        /*00c8*/ 	.word	0xffffffff


	//   ....[3]....
        /*00cc*/ 	.word	0xffffffff


	//   ....[4]....
        /*00d0*/ 	.word	0xffffffff


	//   ....[5]....
        /*00d4*/ 	.word	0xffffffff


	//   ....[6]....
        /*00d8*/ 	.word	0xffffffff


	//   ....[7]....
        /*00dc*/ 	.word	0xffffffff


	//   ....[8]....
        /*00e0*/ 	.word	0xffffffff


	//   ....[9]....
        /*00e4*/ 	.word	0xffffffff


	//   ....[10]....
        /*00e8*/ 	.word	0xffffffff


	//   ....[11]....
        /*00ec*/ 	.word	0xffffffff


	//   ....[12]....
        /*00f0*/ 	.word	0xffffffff


	//   ....[13]....
        /*00f4*/ 	.word	0xffffffff


	//----- nvinfo : EIATTR_COOP_GROUP_INSTR_OFFSETS
	.align		4
.L_41:
        /*00f8*/ 	.byte	0x04, 0x28
        /*00fa*/ 	.short	(.L_43 - .L_42)


	//   ....[0]....
.L_42:
        /*00fc*/ 	.word	0x000000e0


	//   ....[1]....
        /*0100*/ 	.word	0x00000520


	//   ....[2]....
        /*0104*/ 	.word	0x00000670


	//   ....[3]....
        /*0108*/ 	.word	0x00000800


	//   ....[4]....
        /*010c*/ 	.word	0x000008f0


	//   ....[5]....
        /*0110*/ 	.word	0x00000a50


	//   ....[6]....
        /*0114*/ 	.word	0x00000be0


	//   ....[7]....
        /*0118*/ 	.word	0x00000e20


	//   ....[8]....
        /*011c*/ 	.word	0x00002490


	//   ....[9]....
        /*0120*/ 	.word	0x00003150


	//   ....[10]....
        /*0124*/ 	.word	0x00003660


	//   ....[11]....
        /*0128*/ 	.word	0x00003910


	//   ....[12]....
        /*012c*/ 	.word	0x00004840


	//   ....[13]....
        /*0130*/ 	.word	0x00004a60


	//----- nvinfo : EIATTR_VRC_CTA_INIT_COUNT
	.align		4
.L_43:
        /*0134*/ 	.byte	0x02, 0x4a
        /*0136*/ 	.byte	0x80
	.zero		1


	//----- nvinfo : EIATTR_SYSCALL_OFFSETS
	.align		4
        /*0138*/ 	.byte	0x04, 0x46
        /*013a*/ 	.short	(.L_45 - .L_44)


	//   ....[0]....
.L_44:
        /*013c*/ 	.word	0x00006d60


	//   ....[1]....
        /*0140*/ 	.word	0x00006e50


	//   ....[2]....
        /*0144*/ 	.word	0x000075b0


	//   ....[3]....
        /*0148*/ 	.word	0x00007f70


	//   ....[4]....
        /*014c*/ 	.word	0x00008910


	//   ....[5]....
        /*0150*/ 	.word	0x00009300


	//   ....[6]....
        /*0154*/ 	.word	0x00009cf0


	//   ....[7]....
        /*0158*/ 	.word	0x0000a700


	//   ....[8]....
        /*015c*/ 	.word	0x0000b0f0


	//   ....[9]....
        /*0160*/ 	.word	0x0000ba90


	//----- nvinfo : EIATTR_MBARRIER_INSTR_OFFSETS
	.align		4
.L_45:
        /*0164*/ 	.byte	0x04, 0x39
        /*0166*/ 	.short	(.L_47 - .L_46)


	//   ....[0]....
.L_46:
        /*0168*/ 	.word	0x00000620
        /*016c*/ 	.word	0x000000ff
        /*0170*/ 	.word	0x00000000
        /*0174*/ 	.short	0x0100
        /*0176*/ 	.byte	0x04
	.zero		1


	//   ....[1]....
        /*0178*/ 	.word	0x00000630
        /*017c*/ 	.word	0x000000ff
        /*0180*/ 	.word	0x00000010
        /*0184*/ 	.short	0x0100
        /*0186*/ 	.byte	0x04
	.zero		1


	//   ....[2]....
        /*0188*/ 	.word	0x00000640
        /*018c*/ 	.word	0x000000ff
        /*0190*/ 	.word	0x00000008
        /*0194*/ 	.short	0x0100
        /*0196*/ 	.byte	0x04
	.zero		1


	//   ....[3]....
        /*0198*/ 	.word	0x00000650
        /*019c*/ 	.word	0x000000ff
        /*01a0*/ 	.word	0x00000018
        /*01a4*/ 	.short	0x0100
        /*01a6*/ 	.byte	0x04
	.zero		1


	//   ....[4]....
        /*01a8*/ 	.word	0x00000770
        /*01ac*/ 	.word	0x000000ff
        /*01b0*/ 	.word	0x00000020
        /*01b4*/ 	.short	0x0100
        /*01b6*/ 	.byte	0x04
	.zero		1


	//   ....[5]....
        /*01b8*/ 	.word	0x00000780
        /*01bc*/ 	.word	0x000000ff
        /*01c0*/ 	.word	0x00000040
        /*01c4*/ 	.short	0x0100
        /*01c6*/ 	.byte	0x04
	.zero		1


	//   ....[6]....
        /*01c8*/ 	.word	0x00000790
        /*01cc*/ 	.word	0x000000ff
        /*01d0*/ 	.word	0x00000028
        /*01d4*/ 	.short	0x0100
        /*01d6*/ 	.byte	0x04
	.zero		1


	//   ....[7]....
        /*01d8*/ 	.word	0x000007a0
        /*01dc*/ 	.word	0x000000ff
        /*01e0*/ 	.word	0x00000048
        /*01e4*/ 	.short	0x0100
        /*01e6*/ 	.byte	0x04
	.zero		1


	//   ....[8]....
        /*01e8*/ 	.word	0x000007b0
        /*01ec*/ 	.word	0x000000ff
        /*01f0*/ 	.word	0x00000030
        /*01f4*/ 	.short	0x0100
        /*01f6*/ 	.byte	0x04
	.zero		1


	//   ....[9]....
        /*01f8*/ 	.word	0x000007c0
        /*01fc*/ 	.word	0x000000ff
        /*0200*/ 	.word	0x00000050
        /*0204*/ 	.short	0x0100
        /*0206*/ 	.byte	0x04
	.zero		1


	//   ....[10]....
        /*0208*/ 	.word	0x000007d0
        /*020c*/ 	.word	0x000000ff
        /*0210*/ 	.word	0x00000038
        /*0214*/ 	.short	0x0100
        /*0216*/ 	.byte	0x04
	.zero		1


	//   ....[11]....
        /*0218*/ 	.word	0x000007e0
        /*021c*/ 	.word	0x000000ff
        /*0220*/ 	.word	0x00000058
        /*0224*/ 	.short	0x0100
        /*0226*/ 	.byte	0x04
	.zero		1


	//   ....[12]....
        /*0228*/ 	.word	0x000008c0
        /*022c*/ 	.word	0x000000ff
        /*0230*/ 	.word	0x00000060
        /*0234*/ 	.short	0x0100
        /*0236*/ 	.byte	0x06
	.zero		1


	//   ....[13]....
        /*0238*/ 	.word	0x000008d0
        /*023c*/ 	.word	0x000000ff
        /*0240*/ 	.word	0x00000068
        /*0244*/ 	.short	0x0100
        /*0246*/ 	.byte	0x06
	.zero		1


	//   ....[14]....
        /*0248*/ 	.word	0x00000a00
        /*024c*/ 	.word	0x000000ff
        /*0250*/ 	.word	0x00000070
        /*0254*/ 	.short	0x0100
        /*0256*/ 	.byte	0x06
	.zero		1


	//   ....[15]....
        /*0258*/ 	.word	0x00000a10
        /*025c*/ 	.word	0x000000ff
        /*0260*/ 	.word	0x00000080
        /*0264*/ 	.short	0x0100
        /*0266*/ 	.byte	0x06
	.zero		1


	//   ....[16]....
        /*0268*/ 	.word	0x00000a20
        /*026c*/ 	.word	0x000000ff
        /*0270*/ 	.word	0x00000078
        /*0274*/ 	.short	0x0100
        /*0276*/ 	.byte	0x06
	.zero		1


	//   ....[17]....
        /*0278*/ 	.word	0x00000a30
        /*027c*/ 	.word	0x000000ff
        /*0280*/ 	.word	0x00000088
        /*0284*/ 	.short	0x0100
        /*0286*/ 	.byte	0x06
	.zero		1


	//   ....[18]....
        /*0288*/ 	.word	0x00000b50
        /*028c*/ 	.word	0x000000ff
        /*0290*/ 	.word	0x00000090
        /*0294*/ 	.short	0x0100
        /*0296*/ 	.byte	0x04
	.zero		1


	//   ....[19]....
        /*0298*/ 	.word	0x00000b60
        /*029c*/ 	.word	0x000000ff
        /*02a0*/ 	.word	0x000000b0
        /*02a4*/ 	.short	0x0100
        /*02a6*/ 	.byte	0x04
	.zero		1


	//   ....[20]....
        /*02a8*/ 	.word	0x00000b70
        /*02ac*/ 	.word	0x000000ff
        /*02b0*/ 	.word	0x00000098
        /*02b4*/ 	.short	0x0100
        /*02b6*/ 	.byte	0x04
	.zero		1


	//   ....[21]....
        /*02b8*/ 	.word	0x00000b80
        /*02bc*/ 	.word	0x000000ff
        /*02c0*/ 	.word	0x000000b8
        /*02c4*/ 	.short	0x0100
        /*02c6*/ 	.byte	0x04
	.zero		1


	//   ....[22]....
        /*02c8*/ 	.word	0x00000b90
        /*02cc*/ 	.word	0x000000ff
        /*02d0*/ 	.word	0x000000a0
        /*02d4*/ 	.short	0x0100
        /*02d6*/ 	.byte	0x04
	.zero		1


	//   ....[23]....
        /*02d8*/ 	.word	0x00000ba0
        /*02dc*/ 	.word	0x000000ff
        /*02e0*/ 	.word	0x000000c0
        /*02e4*/ 	.short	0x0100
        /*02e6*/ 	.byte	0x04
	.zero		1


	//   ....[24]....
        /*02e8*/ 	.word	0x00000bb0
        /*02ec*/ 	.word	0x000000ff
        /*02f0*/ 	.word	0x000000a8
        /*02f4*/ 	.short	0x0100
        /*02f6*/ 	.byte	0x04
	.zero		1


	//   ....[25]....
        /*02f8*/ 	.word	0x00000bc0
        /*02fc*/ 	.word	0x000000ff
        /*0300*/ 	.word	0x000000c8
        /*0304*/ 	.short	0x0100
        /*0306*/ 	.byte	0x04
	.zero		1


	//   ....[26]....
        /*0308*/ 	.word	0x00000cb0
        /*030c*/ 	.word	0x000000ff
        /*0310*/ 	.word	0x000000d0
        /*0314*/ 	.short	0x0100
        /*0316*/ 	.byte	0x04
	.zero		1


	//   ....[27]....
        /*0318*/ 	.word	0x00000cc0
        /*031c*/ 	.word	0x000000ff
        /*0320*/ 	.word	0x000000e0
        /*0324*/ 	.short	0x0100
        /*0326*/ 	.byte	0x04
	.zero		1


	//   ....[28]....
        /*0328*/ 	.word	0x00000cd0
        /*032c*/ 	.word	0x000000ff
        /*0330*/ 	.word	0x000000d8
        /*0334*/ 	.short	0x0100
        /*0336*/ 	.byte	0x04
	.zero		1


	//   ....[29]....
        /*0338*/ 	.word	0x00000ce0
        /*033c*/ 	.word	0x000000ff
        /*0340*/ 	.word	0x000000e8
        /*0344*/ 	.short	0x0100
        /*0346*/ 	.byte	0x04
	.zero		1


	//   ....[30]....
        /*0348*/ 	.word	0x00000dd0
        /*034c*/ 	.word	0x000000ff
        /*0350*/ 	.word	0x000000f0
        /*0354*/ 	.short	0x0100
        /*0356*/ 	.byte	0x06
	.zero		1


	//   ....[31]....
        /*0358*/ 	.word	0x000017f0
        /*035c*/ 	.word	0x00000003
        /*0360*/ 	.word	0x000000e0
        /*0364*/ 	.short	0x010a
        /*0366*/ 	.byte	0xff
	.zero		1


	//   ....[32]....
        /*0368*/ 	.word	0x00001820
        /*036c*/ 	.word	0x00000003
        /*0370*/ 	.word	0x000000d0
        /*0374*/ 	.short	0x0101
        /*0376*/ 	.byte	0xff
	.zero		1


	//   ....[33]....
        /*0378*/ 	.word	0x00001930
        /*037c*/ 	.word	0x000000ff
        /*0380*/ 	.word	0x00000010
        /*0384*/ 	.short	0x010a
        /*0386*/ 	.byte	0x04
	.zero		1


	//   ....[34]....
        /*0388*/ 	.word	0x000019f0
        /*038c*/ 	.word	0x000000ff
        /*0390*/ 	.word	0x00000010
        /*0394*/ 	.short	0x010a
        /*0396*/ 	.byte	0x07
	.zero		1


	//   ....[35]....
        /*0398*/ 	.word	0x00001b50
        /*039c*/ 	.word	0x000000ff
        /*03a0*/ 	.word	0x00000010
        /*03a4*/ 	.short	0x010a
        /*03a6*/ 	.byte	0x04
	.zero		1


	//   ....[36]....
        /*03a8*/ 	.word	0x00001f00
        /*03ac*/ 	.word	0x000000ff
        /*03b0*/ 	.word	0x00000068
        /*03b4*/ 	.short	0x0101
        /*03b6*/ 	.byte	0x15
	.zero		1


	//   ....[37]....
        /*03b8*/ 	.word	0x00001f20
        /*03bc*/ 	.word	0x000000ff
        /*03c0*/ 	.word	0x00000010
        /*03c4*/ 	.short	0x010a
        /*03c6*/ 	.byte	0x04
	.zero		1


	//   ....[38]....
        /*03c8*/ 	.word	0x00001fa0
        /*03cc*/ 	.word	0x000000ff
        /*03d0*/ 	.word	0x00000010
        /*03d4*/ 	.short	0x010a
        /*03d6*/ 	.byte	0x07
	.zero		1


	//   ....[39]....
        /*03d8*/ 	.word	0x000020e0
        /*03dc*/ 	.word	0x000000ff
        /*03e0*/ 	.word	0x00000010
        /*03e4*/ 	.short	0x010a
        /*03e6*/ 	.byte	0x04
	.zero		1


	//   ....[40]....
        /*03e8*/ 	.word	0x000024c0
        /*03ec*/ 	.word	0x00000002
        /*03f0*/ 	.word	0x00000070
        /*03f4*/ 	.short	0x010a
        /*03f6*/ 	.byte	0xff
	.zero		1


	//   ....[41]....
        /*03f8*/ 	.word	0x00002580
        /*03fc*/ 	.word	0x00000002
        /*0400*/ 	.word	0x00000000
        /*0404*/ 	.short	0x0101
        /*0406*/ 	.byte	0xff
	.zero		1


	//   ....[42]....
        /*0408*/ 	.word	0x00002ae0
        /*040c*/ 	.word	0x000000ff
        /*0410*/ 	.word	0x00000000
        /*0414*/ 	.short	0x010a
        /*0416*/ 	.byte	0x04
	.zero		1


	//   ....[43]....
        /*0418*/ 	.word	0x00002b80
        /*041c*/ 	.word	0x00000000
        /*0420*/ 	.word	0x00000000
        /*0424*/ 	.short	0x010a
        /*0426*/ 	.byte	0xff
	.zero		1


	//   ....[44]....
        /*0428*/ 	.word	0x00002cb0
        /*042c*/ 	.word	0x00000000
        /*0430*/ 	.word	0x000000d0
        /*0434*/ 	.short	0x010a
        /*0436*/ 	.byte	0xff
	.zero		1


	//   ....[45]....
        /*0438*/ 	.word	0x00002d20
        /*043c*/ 	.word	0x00000004
        /*0440*/ 	.word	0x00000000
        /*0444*/ 	.short	0x0101
        /*0446*/ 	.byte	0xff
	.zero		1


	//   ....[46]....
        /*0448*/ 	.word	0x00002d40
        /*044c*/ 	.word	0x000000ff
        /*0450*/ 	.word	0x00000080
        /*0454*/ 	.short	0x010a
        /*0456*/ 	.byte	0x04
	.zero		1


	//   ....[47]....
        /*0458*/ 	.word	0x00002e60
        /*045c*/ 	.word	0x00000000
        /*0460*/ 	.word	0x00000070
        /*0464*/ 	.short	0x010a
        /*0466*/ 	.byte	0xff
	.zero		1


	//   ....[48]....
        /*0468*/ 	.word	0x00002f60
        /*046c*/ 	.word	0x00000000
        /*0470*/ 	.word	0x00000000
        /*0474*/ 	.short	0x0101
        /*0476*/ 	.byte	0xff
	.zero		1


	//   ....[49]....
        /*0478*/ 	.word	0x00002ff0
        /*047c*/ 	.word	0x000000ff
        /*0480*/ 	.word	0x00000080
        /*0484*/ 	.short	0x0106
        /*0486*/ 	.byte	0x04
	.zero		1


	//   ....[50]....
        /*0488*/ 	.word	0x00003010
        /*048c*/ 	.word	0x000000ff
        /*0490*/ 	.word	0x00000080
        /*0494*/ 	.short	0x010a
        /*0496*/ 	.byte	0x04
	.zero		1


	//   ....[51]....
        /*0498*/ 	.word	0x000030a0
        /*049c*/ 	.word	0x000000ff
        /*04a0*/ 	.word	0x00000080
        /*04a4*/ 	.short	0x0106
        /*04a6*/ 	.byte	0x07
	.zero		1


	//   ....[52]....
        /*04a8*/ 	.word	0x000030e0
        /*04ac*/ 	.word	0x00000000
        /*04b0*/ 	.word	0x00000080
        /*04b4*/ 	.short	0x010a
        /*04b6*/ 	.byte	0xff
	.zero		1


	//   ....[53]....
        /*04b8*/ 	.word	0x00003340
        /*04bc*/ 	.word	0x000000ff
        /*04c0*/ 	.word	0x00000008
        /*04c4*/ 	.short	0x010a
        /*04c6*/ 	.byte	0x05
	.zero		1


	//   ....[54]....
        /*04c8*/ 	.word	0x00003360
        /*04cc*/ 	.word	0x000000ff
        /*04d0*/ 	.word	0x00000008
        /*04d4*/ 	.short	0x010a
        /*04d6*/ 	.byte	0x05
	.zero		1


	//   ....[55]....
        /*04d8*/ 	.word	0x00003500
        /*04dc*/ 	.word	0x000000ff
        /*04e0*/ 	.word	0x00000008
        /*04e4*/ 	.short	0x010a
        /*04e6*/ 	.byte	0x05
	.zero		1


	//   ....[56]....
        /*04e8*/ 	.word	0x00003520
        /*04ec*/ 	.word	0x000000ff
        /*04f0*/ 	.word	0x00000008
        /*04f4*/ 	.short	0x010a
        /*04f6*/ 	.byte	0x05
	.zero		1


	//   ....[57]....
        /*04f8*/ 	.word	0x000035f0
        /*04fc*/ 	.word	0x000000ff
        /*0500*/ 	.word	0x00000000
        /*0504*/ 	.short	0x0101
        /*0506*/ 	.byte	0x04
	.zero		1


	//   ....[58]....
        /*0508*/ 	.word	0x000039c0
        /*050c*/ 	.word	0x00000000
        /*0510*/ 	.word	0x00000070
        /*0514*/ 	.short	0x010a
        /*0516*/ 	.byte	0xff
	.zero		1


	//   ....[59]....
        /*0518*/ 	.word	0x00003a80
        /*051c*/ 	.word	0x00000000
        /*0520*/ 	.word	0x00000000
        /*0524*/ 	.short	0x0101
        /*0526*/ 	.byte	0xff
	.zero		1


	//   ....[60]....
        /*0528*/ 	.word	0x00003b70
        /*052c*/ 	.word	0x000000ff
        /*0530*/ 	.word	0x00000000
        /*0534*/ 	.short	0x010a
        /*0536*/ 	.byte	0x04
	.zero		1


	//   ....[61]....
        /*0538*/ 	.word	0x00003b80
        /*053c*/ 	.word	0x000000ff
        /*0540*/ 	.word	0x000000b0
        /*0544*/ 	.short	0x010a
        /*0546*/ 	.byte	0x07
	.zero		1


	//   ....[62]....
        /*0548*/ 	.word	0x00003c40
        /*054c*/ 	.word	0x000000ff
        /*0550*/ 	.word	0x00000000
        /*0554*/ 	.short	0x010a
        /*0556*/ 	.byte	0x05
	.zero		1


	//   ....[63]....
        /*0558*/ 	.word	0x00003d90
        /*055c*/ 	.word	0x000000ff
        /*0560*/ 	.word	0x00000000
        /*0564*/ 	.short	0x010a
        /*0566*/ 	.byte	0x07
	.zero		1


	//   ....[64]....
        /*0568*/ 	.word	0x00004500
        /*056c*/ 	.word	0x000000ff
        /*0570*/ 	.word	0x00000000
        /*0574*/ 	.short	0x010a
        /*0576*/ 	.byte	0x04
	.zero		1


	//   ....[65]....
        /*0578*/ 	.word	0x000045a0
        /*057c*/ 	.word	0x000000ff
        /*0580*/ 	.word	0x00000000
        /*0584*/ 	.short	0x010a
        /*0586*/ 	.byte	0x05
	.zero		1


	//   ....[66]....
        /*0588*/ 	.word	0x00004630
        /*058c*/ 	.word	0x000000ff
        /*0590*/ 	.word	0x00000000
        /*0594*/ 	.short	0x010a
        /*0596*/ 	.byte	0x05
	.zero		1


	//   ....[67]....
        /*0598*/ 	.word	0x000046d0
        /*059c*/ 	.word	0x00000000
        /*05a0*/ 	.word	0x00000000
        /*05a4*/ 	.short	0x010a
        /*05a6*/ 	.byte	0xff
	.zero		1


	//   ....[68]....
        /*05a8*/ 	.word	0x00004710
        /*05ac*/ 	.word	0x00000000
        /*05b0*/ 	.word	0x00000000
        /*05b4*/ 	.short	0x010a
        /*05b6*/ 	.byte	0xff
	.zero		1


	//   ....[69]....
        /*05b8*/ 	.word	0x00004790
        /*05bc*/ 	.word	0x000000ff
        /*05c0*/ 	.word	0x00000000
        /*05c4*/ 	.short	0x0101
        /*05c6*/ 	.byte	0x04
	.zero		1


	//   ....[70]....
        /*05c8*/ 	.word	0x000047d0
        /*05cc*/ 	.word	0x000000ff
        /*05d0*/ 	.word	0x000000f0
        /*05d4*/ 	.short	0x010a
        /*05d6*/ 	.byte	0x3e
	.zero		1


	//   ....[71]....
        /*05d8*/ 	.word	0x00004830
        /*05dc*/ 	.word	0x000000ff
        /*05e0*/ 	.word	0x00000000
        /*05e4*/ 	.short	0x0101
        /*05e6*/ 	.byte	0x04
	.zero		1


	//   ....[72]....
        /*05e8*/ 	.word	0x00004c70
        /*05ec*/ 	.word	0x00000000
        /*05f0*/ 	.word	0x00000070
        /*05f4*/ 	.short	0x010a
        /*05f6*/ 	.byte	0xff
	.zero		1


	//   ....[73]....
        /*05f8*/ 	.word	0x00004d30
        /*05fc*/ 	.word	0x00000000
        /*0600*/ 	.word	0x00000000
        /*0604*/ 	.short	0x0101
        /*0606*/ 	.byte	0xff
	.zero		1


	//   ....[74]....
        /*0608*/ 	.word	0x00005050
        /*060c*/ 	.word	0x000000ff
        /*0610*/ 	.word	0x00000068
        /*0614*/ 	.short	0x010a
        /*0616*/ 	.byte	0x04
	.zero		1


	//   ....[75]....
        /*0618*/ 	.word	0x00005250
        /*061c*/ 	.word	0x000000ff
        /*0620*/ 	.word	0x00000040
        /*0624*/ 	.short	0x010a
        /*0626*/ 	.byte	0x04
	.zero		1


	//   ....[76]....
        /*0628*/ 	.word	0x00005440
        /*062c*/ 	.word	0x000000ff
        /*0630*/ 	.word	0x00000020
        /*0634*/ 	.short	0x010b
        /*0636*/ 	.byte	0x04
	.zero		1


	//   ....[77]....
        /*0638*/ 	.word	0x00005450
        /*063c*/ 	.word	0x000000ff
        /*0640*/ 	.word	0x00000000
        /*0644*/ 	.short	0x0101
        /*0646*/ 	.byte	0x0d
	.zero		1


	//   ....[78]....
        /*0648*/ 	.word	0x00005470
        /*064c*/ 	.word	0x000000ff
        /*0650*/ 	.word	0x00000048
        /*0654*/ 	.short	0x010a
        /*0656*/ 	.byte	0x04
	.zero		1


	//   ....[79]....
        /*0658*/ 	.word	0x00005620
        /*065c*/ 	.word	0x000000ff
        /*0660*/ 	.word	0x00000028
        /*0664*/ 	.short	0x010b
        /*0666*/ 	.byte	0x04
	.zero		1


	//   ....[80]....
        /*0668*/ 	.word	0x00005630
        /*066c*/ 	.word	0x000000ff
        /*0670*/ 	.word	0x00000000
        /*0674*/ 	.short	0x0101
        /*0676*/ 	.byte	0x0e
	.zero		1


	//   ....[81]....
        /*0678*/ 	.word	0x00005650
        /*067c*/ 	.word	0x000000ff
        /*0680*/ 	.word	0x00000050
        /*0684*/ 	.short	0x010a
        /*0686*/ 	.byte	0x04
	.zero		1


	//   ....[82]....
        /*0688*/ 	.word	0x00005800
        /*068c*/ 	.word	0x000000ff
        /*0690*/ 	.word	0x00000030
        /*0694*/ 	.short	0x010b
        /*0696*/ 	.byte	0x04
	.zero		1


	//   ....[83]....
        /*0698*/ 	.word	0x00005810
        /*069c*/ 	.word	0x000000ff
        /*06a0*/ 	.word	0x00000000
        /*06a4*/ 	.short	0x0101
        /*06a6*/ 	.byte	0x0f
	.zero		1


	//   ....[84]....
        /*06a8*/ 	.word	0x00005830
        /*06ac*/ 	.word	0x000000ff
        /*06b0*/ 	.word	0x00000058
        /*06b4*/ 	.short	0x010a
        /*06b6*/ 	.byte	0x04
	.zero		1


	//   ....[85]....
        /*06b8*/ 	.word	0x000059f0
        /*06bc*/ 	.word	0x000000ff
        /*06c0*/ 	.word	0x00000038
        /*06c4*/ 	.short	0x010b
        /*06c6*/ 	.byte	0x04
	.zero		1


	//   ....[86]....
        /*06c8*/ 	.word	0x00005a00
        /*06cc*/ 	.word	0x000000ff
        /*06d0*/ 	.word	0x00000000
        /*06d4*/ 	.short	0x0101
        /*06d6*/ 	.byte	0x15
	.zero		1


	//   ....[87]....
        /*06d8*/ 	.word	0x00005a20
        /*06dc*/ 	.word	0x000000ff
        /*06e0*/ 	.word	0x00000040
        /*06e4*/ 	.short	0x010a
        /*06e6*/ 	.byte	0x04
	.zero		1


	//   ....[88]....
        /*06e8*/ 	.word	0x00005bd0
        /*06ec*/ 	.word	0x000000ff
        /*06f0*/ 	.word	0x00000020
        /*06f4*/ 	.short	0x010b
        /*06f6*/ 	.byte	0x04
	.zero		1


	//   ....[89]....
        /*06f8*/ 	.word	0x00005be0
        /*06fc*/ 	.word	0x000000ff
        /*0700*/ 	.word	0x00000000
        /*0704*/ 	.short	0x0101
        /*0706*/ 	.byte	0x0d
	.zero		1


	//   ....[90]....
        /*0708*/ 	.word	0x00005c00
        /*070c*/ 	.word	0x000000ff
        /*0710*/ 	.word	0x00000048
        /*0714*/ 	.short	0x010a
        /*0716*/ 	.byte	0x04
	.zero		1


	//   ....[91]....
        /*0718*/ 	.word	0x00005dc0
        /*071c*/ 	.word	0x000000ff
        /*0720*/ 	.word	0x00000028
        /*0724*/ 	.short	0x010b
        /*0726*/ 	.byte	0x04
	.zero		1


	//   ....[92]....
        /*0728*/ 	.word	0x00005dd0
        /*072c*/ 	.word	0x000000ff
        /*0730*/ 	.word	0x00000000
        /*0734*/ 	.short	0x0101
        /*0736*/ 	.byte	0x0e
	.zero		1


	//   ....[93]....
        /*0738*/ 	.word	0x00005de0
        /*073c*/ 	.word	0x000000ff
        /*0740*/ 	.word	0x00000050
        /*0744*/ 	.short	0x010a
        /*0746*/ 	.byte	0x04
	.zero		1


	//   ....[94]....
        /*0748*/ 	.word	0x00006010
        /*074c*/ 	.word	0x000000ff
        /*0750*/ 	.word	0x00000030
        /*0754*/ 	.short	0x010b
        /*0756*/ 	.byte	0x04
	.zero		1


	//   ....[95]....
        /*0758*/ 	.word	0x00006080
        /*075c*/ 	.word	0x000000ff
        /*0760*/ 	.word	0x00000000
        /*0764*/ 	.short	0x0101
        /*0766*/ 	.byte	0x0f
	.zero		1


	//   ....[96]....
        /*0768*/ 	.word	0x000060c0
        /*076c*/ 	.word	0x000000ff
        /*0770*/ 	.word	0x00000058
        /*0774*/ 	.short	0x010a
        /*0776*/ 	.byte	0x04
	.zero		1


	//   ....[97]....
        /*0778*/ 	.word	0x000062e0
        /*077c*/ 	.word	0x000000ff
        /*0780*/ 	.word	0x00000038
        /*0784*/ 	.short	0x010b
        /*0786*/ 	.byte	0x04
	.zero		1


	//   ....[98]....
        /*0788*/ 	.word	0x00006300
        /*078c*/ 	.word	0x000000ff
        /*0790*/ 	.word	0x00000000
        /*0794*/ 	.short	0x0101
        /*0796*/ 	.byte	0x15
	.zero		1


	//   ....[99]....
        /*0798*/ 	.word	0x00006320
        /*079c*/ 	.word	0x000000ff
        /*07a0*/ 	.word	0x00000040
        /*07a4*/ 	.short	0x010a
        /*07a6*/ 	.byte	0x04
	.zero		1


	//   ....[100]....
        /*07a8*/ 	.word	0x00006340
        /*07ac*/ 	.word	0x000000ff
        /*07b0*/ 	.word	0x00000048
        /*07b4*/ 	.short	0x010a
        /*07b6*/ 	.byte	0x04
	.zero		1


	//   ....[101]....
        /*07b8*/ 	.word	0x00006360
        /*07bc*/ 	.word	0x000000ff
        /*07c0*/ 	.word	0x00000050
        /*07c4*/ 	.short	0x010a
        /*07c6*/ 	.byte	0x04
	.zero		1


	//   ....[102]....
        /*07c8*/ 	.word	0x000063b0
        /*07cc*/ 	.word	0x00000002
        /*07d0*/ 	.word	0x00000058
        /*07d4*/ 	.short	0x010a
        /*07d6*/ 	.byte	0xff
	.zero		1


	//   ....[103]....
        /*07d8*/ 	.word	0x00006720
        /*07dc*/ 	.word	0x00000000
        /*07e0*/ 	.word	0x00000070
        /*07e4*/ 	.short	0x010a
        /*07e6*/ 	.byte	0xff
	.zero		1


	//   ....[104]....
        /*07e8*/ 	.word	0x00006830
        /*07ec*/ 	.word	0x00000000
        /*07f0*/ 	.word	0x00000000
        /*07f4*/ 	.short	0x0101
        /*07f6*/ 	.byte	0xff
	.zero		1


	//   ....[105]....
        /*07f8*/ 	.word	0x00007280
        /*07fc*/ 	.word	0x000000ff
        /*0800*/ 	.word	0x00000020
        /*0804*/ 	.short	0x010a
        /*0806*/ 	.byte	0x24
	.zero		1


	//   ....[106]....
        /*0808*/ 	.word	0x000072b0
        /*080c*/ 	.word	0x00000057
        /*0810*/ 	.word	0x00000090
        /*0814*/ 	.short	0x010a
        /*0816*/ 	.byte	0xff
	.zero		1


	//   ....[107]....
        /*0818*/ 	.word	0x000073a0
        /*081c*/ 	.word	0x000000ff
        /*0820*/ 	.word	0x00000020
        /*0824*/ 	.short	0x010a
        /*0826*/ 	.byte	0x24
	.zero		1


	//   ....[108]....
        /*0828*/ 	.word	0x00007490
        /*082c*/ 	.word	0x00000057
        /*0830*/ 	.word	0x00000090
        /*0834*/ 	.short	0x010a
        /*0836*/ 	.byte	0xff
	.zero		1


	//   ....[109]....
        /*0838*/ 	.word	0x00007ca0
        /*083c*/ 	.word	0x00000000
        /*0840*/ 	.word	0x00000000
        /*0844*/ 	.short	0x0101
        /*0846*/ 	.byte	0xff
	.zero		1


	//   ....[110]....
        /*0848*/ 	.word	0x00007cb0
        /*084c*/ 	.word	0x00000003
        /*0850*/ 	.word	0x00000020
        /*0854*/ 	.short	0x010a
        /*0856*/ 	.byte	0xff
	.zero		1


	//   ....[111]....
        /*0858*/ 	.word	0x00007d90
        /*085c*/ 	.word	0x00000003
        /*0860*/ 	.word	0x00000020
        /*0864*/ 	.short	0x010a
        /*0866*/ 	.byte	0xff
	.zero		1


	//   ....[112]....
        /*0868*/ 	.word	0x00008640
        /*086c*/ 	.word	0x0000005a
        /*0870*/ 	.word	0x00000000
        /*0874*/ 	.short	0x0101
        /*0876*/ 	.byte	0xff
	.zero		1


	//   ....[113]....
        /*0878*/ 	.word	0x00008660
        /*087c*/ 	.word	0x0000005b
        /*0880*/ 	.word	0x00000020
        /*0884*/ 	.short	0x010a
        /*0886*/ 	.byte	0xff
	.zero		1


	//   ....[114]....
        /*0888*/ 	.word	0x00008730
        /*088c*/ 	.word	0x0000005b
        /*0890*/ 	.word	0x00000020
        /*0894*/ 	.short	0x010a
        /*0896*/ 	.byte	0xff
	.zero		1


	//   ....[115]....
        /*0898*/ 	.word	0x00008fe0
        /*089c*/ 	.word	0x0000005a
        /*08a0*/ 	.word	0x00000000
        /*08a4*/ 	.short	0x0101
        /*08a6*/ 	.byte	0xff
	.zero		1


	//   ....[116]....
        /*08a8*/ 	.word	0x00009000
        /*08ac*/ 	.word	0x0000005b
        /*08b0*/ 	.word	0x00000020
        /*08b4*/ 	.short	0x010a
        /*08b6*/ 	.byte	0xff
	.zero		1


	//   ....[117]....
        /*08b8*/ 	.word	0x000090e0
        /*08bc*/ 	.word	0x0000005b
        /*08c0*/ 	.word	0x00000020
        /*08c4*/ 	.short	0x010a
        /*08c6*/ 	.byte	0xff
	.zero		1


	//   ....[118]....
        /*08c8*/ 	.word	0x000099d0
        /*08cc*/ 	.word	0x0000005b
        /*08d0*/ 	.word	0x00000000
        /*08d4*/ 	.short	0x0101
        /*08d6*/ 	.byte	0xff
	.zero		1


	//   ....[119]....
        /*08d8*/ 	.word	0x000099f0
        /*08dc*/ 	.word	0x0000005c
        /*08e0*/ 	.word	0x00000020
        /*08e4*/ 	.short	0x010a
        /*08e6*/ 	.byte	0xff
	.zero		1


	//   ....[120]....
        /*08e8*/ 	.word	0x00009ac0
        /*08ec*/ 	.word	0x0000005c
        /*08f0*/ 	.word	0x00000020
        /*08f4*/ 	.short	0x010a
        /*08f6*/ 	.byte	0xff
	.zero		1


	//   ....[121]....
        /*08f8*/ 	.word	0x0000a3e0
        /*08fc*/ 	.word	0x0000005b
        /*0900*/ 	.word	0x00000000
        /*0904*/ 	.short	0x0101
        /*0906*/ 	.byte	0xff
	.zero		1


	//   ....[122]....
        /*0908*/ 	.word	0x0000a400
        /*090c*/ 	.word	0x0000005c
        /*0910*/ 	.word	0x00000020
        /*0914*/ 	.short	0x010a
        /*0916*/ 	.byte	0xff
	.zero		1


	//   ....[123]....
        /*0918*/ 	.word	0x0000a4d0
        /*091c*/ 	.word	0x0000005c
        /*0920*/ 	.word	0x00000020
        /*0924*/ 	.short	0x010a
        /*0926*/ 	.byte	0xff
	.zero		1


	//   ....[124]....
        /*0928*/ 	.word	0x0000add0
        /*092c*/ 	.word	0x0000005b
        /*0930*/ 	.word	0x00000000
        /*0934*/ 	.short	0x0101
        /*0936*/ 	.byte	0xff
	.zero		1


	//   ....[125]....
        /*0938*/ 	.word	0x0000adf0
        /*093c*/ 	.word	0x0000005c
        /*0940*/ 	.word	0x00000020
        /*0944*/ 	.short	0x010a
        /*0946*/ 	.byte	0xff
	.zero		1


	//   ....[126]....
        /*0948*/ 	.word	0x0000aec0
        /*094c*/ 	.word	0x0000005c
        /*0950*/ 	.word	0x00000020
        /*0954*/ 	.short	0x010a
        /*0956*/ 	.byte	0xff
	.zero		1


	//   ....[127]....
        /*0958*/ 	.word	0x0000b7c0
        /*095c*/ 	.word	0x0000005b
        /*0960*/ 	.word	0x00000000
        /*0964*/ 	.short	0x0101
        /*0966*/ 	.byte	0xff
	.zero		1


	//   ....[128]....
        /*0968*/ 	.word	0x0000b7e0
        /*096c*/ 	.word	0x0000005c
        /*0970*/ 	.word	0x00000020
        /*0974*/ 	.short	0x010a
        /*0976*/ 	.byte	0xff
	.zero		1


	//   ....[129]....
        /*0978*/ 	.word	0x0000b8b0
        /*097c*/ 	.word	0x0000005c
        /*0980*/ 	.word	0x00000020
        /*0984*/ 	.short	0x010a
        /*0986*/ 	.byte	0xff
	.zero		1


	//   ....[130]....
        /*0988*/ 	.word	0x0000bbc0
        /*098c*/ 	.word	0x00000057
        /*0990*/ 	.word	0x00000000
        /*0994*/ 	.short	0x0101
        /*0996*/ 	.byte	0xff
	.zero		1


	//   ....[131]....
        /*0998*/ 	.word	0x0000c1b0
        /*099c*/ 	.word	0x00000002
        /*09a0*/ 	.word	0x00000000
        /*09a4*/ 	.short	0x0101
        /*09a6*/ 	.byte	0xff
	.zero		1


	//   ....[132]....
        /*09a8*/ 	.word	0x0000c420
        /*09ac*/ 	.word	0x000000ff
        /*09b0*/ 	.word	0x00000000
        /*09b4*/ 	.short	0x0101
        /*09b6*/ 	.byte	0x04
	.zero		1


	//   ....[133]....
        /*09b8*/ 	.word	0x0000c440
        /*09bc*/ 	.word	0x00000003
        /*09c0*/ 	.word	0x000000e0
        /*09c4*/ 	.short	0x010a
        /*09c6*/ 	.byte	0xff
	.zero		1


	//   ....[134]....
        /*09c8*/ 	.word	0x0000c4a0
        /*09cc*/ 	.word	0x00000002
        /*09d0*/ 	.word	0x00000010
        /*09d4*/ 	.short	0x010a
        /*09d6*/ 	.byte	0xff
	.zero		1


	//   ....[135]....
        /*09d8*/ 	.word	0x0000c500
        /*09dc*/ 	.word	0x00000002
        /*09e0*/ 	.word	0x00000010
        /*09e4*/ 	.short	0x010a
        /*09e6*/ 	.byte	0xff
	.zero		1


	//   ....[136]....
        /*09e8*/ 	.word	0x0000c550
        /*09ec*/ 	.word	0x00000002
        /*09f0*/ 	.word	0x00000070
        /*09f4*/ 	.short	0x010a
        /*09f6*/ 	.byte	0xff
	.zero		1


	//   ....[137]....
        /*09f8*/ 	.word	0x0000c5b0
        /*09fc*/ 	.word	0x00000000
        /*0a00*/ 	.word	0x00000000
        /*0a04*/ 	.short	0x010a
        /*0a06*/ 	.byte	0xff
	.zero		1


	//   ....[138]....
        /*0a08*/ 	.word	0x0000c600
        /*0a0c*/ 	.word	0x00000000
        /*0a10*/ 	.word	0x000000d0
        /*0a14*/ 	.short	0x010a
        /*0a16*/ 	.byte	0xff
	.zero		1


	//   ....[139]....
        /*0a18*/ 	.word	0x0000c660
        /*0a1c*/ 	.word	0x00000000
        /*0a20*/ 	.word	0x00000080
        /*0a24*/ 	.short	0x010a
        /*0a26*/ 	.byte	0xff
	.zero		1


	//   ....[140]....
        /*0a28*/ 	.word	0x0000c6b0
        /*0a2c*/ 	.word	0x00000000
        /*0a30*/ 	.word	0x00000070
        /*0a34*/ 	.short	0x010a
        /*0a36*/ 	.byte	0xff
	.zero		1


	//   ....[141]....
        /*0a38*/ 	.word	0x0000c710
        /*0a3c*/ 	.word	0x00000000
        /*0a40*/ 	.word	0x00000080
        /*0a44*/ 	.short	0x010a
        /*0a46*/ 	.byte	0xff
	.zero		1


	//   ....[142]....
        /*0a48*/ 	.word	0x0000c770
        /*0a4c*/ 	.word	0x00000004
        /*0a50*/ 	.word	0x00000008
        /*0a54*/ 	.short	0x010a
        /*0a56*/ 	.byte	0xff
	.zero		1


	//   ....[143]....
        /*0a58*/ 	.word	0x0000c850
        /*0a5c*/ 	.word	0x00000002
        /*0a60*/ 	.word	0x00000008
        /*0a64*/ 	.short	0x010a
        /*0a66*/ 	.byte	0xff
	.zero		1


	//   ....[144]....
        /*0a68*/ 	.word	0x0000c8a0
        /*0a6c*/ 	.word	0x00000000
        /*0a70*/ 	.word	0x00000070
        /*0a74*/ 	.short	0x010a
        /*0a76*/ 	.byte	0xff
	.zero		1


	//   ....[145]....
        /*0a78*/ 	.word	0x0000c910
        /*0a7c*/ 	.word	0x00000000
        /*0a80*/ 	.word	0x000000b0
        /*0a84*/ 	.short	0x010a
        /*0a86*/ 	.byte	0xff
	.zero		1


	//   ....[146]....
        /*0a88*/ 	.word	0x0000c970
        /*0a8c*/ 	.word	0x00000000
        /*0a90*/ 	.word	0x00000000
        /*0a94*/ 	.short	0x010a
        /*0a96*/ 	.byte	0xff
	.zero		1


	//   ....[147]....
        /*0a98*/ 	.word	0x0000c9d0
        /*0a9c*/ 	.word	0x00000000
        /*0aa0*/ 	.word	0x00000000
        /*0aa4*/ 	.short	0x010a
        /*0aa6*/ 	.byte	0xff
	.zero		1


	//   ....[148]....
        /*0aa8*/ 	.word	0x0000ca30
        /*0aac*/ 	.word	0x00000000
        /*0ab0*/ 	.word	0x00000000
        /*0ab4*/ 	.short	0x010a
        /*0ab6*/ 	.byte	0xff
	.zero		1


	//   ....[149]....
        /*0ab8*/ 	.word	0x0000ca90
        /*0abc*/ 	.word	0x00000000
        /*0ac0*/ 	.word	0x00000000
        /*0ac4*/ 	.short	0x010a
        /*0ac6*/ 	.byte	0xff
	.zero		1


	//   ....[150]....
        /*0ac8*/ 	.word	0x0000caf0
        /*0acc*/ 	.word	0x00000000
        /*0ad0*/ 	.word	0x000000f0
        /*0ad4*/ 	.short	0x010a
        /*0ad6*/ 	.byte	0xff
	.zero		1


	//   ....[151]....
        /*0ad8*/ 	.word	0x0000cb40
        /*0adc*/ 	.word	0x00000000
        /*0ae0*/ 	.word	0x00000070
        /*0ae4*/ 	.short	0x010a
        /*0ae6*/ 	.byte	0xff
	.zero		1


	//   ....[152]....
        /*0ae8*/ 	.word	0x0000cba0
        /*0aec*/ 	.word	0x00000000
        /*0af0*/ 	.word	0x00000068
        /*0af4*/ 	.short	0x010a
        /*0af6*/ 	.byte	0xff
	.zero		1


	//   ....[153]....
        /*0af8*/ 	.word	0x0000cc00
        /*0afc*/ 	.word	0x00000003
        /*0b00*/ 	.word	0x00000040
        /*0b04*/ 	.short	0x010a
        /*0b06*/ 	.byte	0xff
	.zero		1


	//   ....[154]....
        /*0b08*/ 	.word	0x0000cc60
        /*0b0c*/ 	.word	0x00000003
        /*0b10*/ 	.word	0x00000048
        /*0b14*/ 	.short	0x010a
        /*0b16*/ 	.byte	0xff
	.zero		1


	//   ....[155]....
        /*0b18*/ 	.word	0x0000ccc0
        /*0b1c*/ 	.word	0x00000003
        /*0b20*/ 	.word	0x00000050
        /*0b24*/ 	.short	0x010a
        /*0b26*/ 	.byte	0xff
	.zero		1


	//   ....[156]....
        /*0b28*/ 	.word	0x0000cd20
        /*0b2c*/ 	.word	0x00000003
        /*0b30*/ 	.word	0x00000058
        /*0b34*/ 	.short	0x010a
        /*0b36*/ 	.byte	0xff
	.zero		1


	//   ....[157]....
        /*0b38*/ 	.word	0x0000cd80
        /*0b3c*/ 	.word	0x00000003
        /*0b40*/ 	.word	0x00000040
        /*0b44*/ 	.short	0x010a
        /*0b46*/ 	.byte	0xff
	.zero		1


	//   ....[158]....
        /*0b48*/ 	.word	0x0000cde0
        /*0b4c*/ 	.word	0x00000003
        /*0b50*/ 	.word	0x00000048
        /*0b54*/ 	.short	0x010a
        /*0b56*/ 	.byte	0xff
	.zero		1


	//   ....[159]....
        /*0b58*/ 	.word	0x0000ce40
        /*0b5c*/ 	.word	0x00000003
        /*0b60*/ 	.word	0x00000050
        /*0b64*/ 	.short	0x010a
        /*0b66*/ 	.byte	0xff
	.zero		1


	//   ....[160]....
        /*0b68*/ 	.word	0x0000cea0
        /*0b6c*/ 	.word	0x00000003
        /*0b70*/ 	.word	0x00000058
        /*0b74*/ 	.short	0x010a
        /*0b76*/ 	.byte	0xff
	.zero		1


	//   ....[161]....
        /*0b78*/ 	.word	0x0000cf00
        /*0b7c*/ 	.word	0x00000003
        /*0b80*/ 	.word	0x00000040
        /*0b84*/ 	.short	0x010a
        /*0b86*/ 	.byte	0xff
	.zero		1


	//   ....[162]....
        /*0b88*/ 	.word	0x0000cf60
        /*0b8c*/ 	.word	0x00000003
        /*0b90*/ 	.word	0x00000048
        /*0b94*/ 	.short	0x010a
        /*0b96*/ 	.byte	0xff
	.zero		1


	//   ....[163]....
        /*0b98*/ 	.word	0x0000cfc0
        /*0b9c*/ 	.word	0x00000003
        /*0ba0*/ 	.word	0x00000050
        /*0ba4*/ 	.short	0x010a
        /*0ba6*/ 	.byte	0xff
	.zero		1


	//   ....[164]....
        /*0ba8*/ 	.word	0x0000d010
        /*0bac*/ 	.word	0x00000000
        /*0bb0*/ 	.word	0x00000070
        /*0bb4*/ 	.short	0x010a
        /*0bb6*/ 	.byte	0xff
	.zero		1


	//   ....[165]....
        /*0bb8*/ 	.word	0x0000d070
        /*0bbc*/ 	.word	0x00000002
        /*0bc0*/ 	.word	0x00000020
        /*0bc4*/ 	.short	0x010a
        /*0bc6*/ 	.byte	0xff
	.zero		1


	//   ....[166]....
        /*0bc8*/ 	.word	0x0000d0c0
        /*0bcc*/ 	.word	0x00000057
        /*0bd0*/ 	.word	0x00000090
        /*0bd4*/ 	.short	0x010a
        /*0bd6*/ 	.byte	0xff
	.zero		1


	//   ....[167]....
        /*0bd8*/ 	.word	0x0000d110
        /*0bdc*/ 	.word	0x00000003
        /*0be0*/ 	.word	0x00000020
        /*0be4*/ 	.short	0x010a
        /*0be6*/ 	.byte	0xff
	.zero		1


	//   ....[168]....
        /*0be8*/ 	.word	0x0000d160
        /*0bec*/ 	.word	0x0000005b
        /*0bf0*/ 	.word	0x00000020
        /*0bf4*/ 	.short	0x010a
        /*0bf6*/ 	.byte	0xff
	.zero		1


	//   ....[169]....
        /*0bf8*/ 	.word	0x0000d1b0
        /*0bfc*/ 	.word	0x0000005b
        /*0c00*/ 	.word	0x00000020
        /*0c04*/ 	.short	0x010a
        /*0c06*/ 	.byte	0xff
	.zero		1


	//   ....[170]....
        /*0c08*/ 	.word	0x0000d200
        /*0c0c*/ 	.word	0x0000005c
        /*0c10*/ 	.word	0x00000020
        /*0c14*/ 	.short	0x010a
        /*0c16*/ 	.byte	0xff
	.zero		1


	//   ....[171]....
        /*0c18*/ 	.word	0x0000d250
        /*0c1c*/ 	.word	0x0000005c
        /*0c20*/ 	.word	0x00000020
        /*0c24*/ 	.short	0x010a
        /*0c26*/ 	.byte	0xff
	.zero		1


	//   ....[172]....
        /*0c28*/ 	.word	0x0000d2a0
        /*0c2c*/ 	.word	0x0000005c
        /*0c30*/ 	.word	0x00000020
        /*0c34*/ 	.short	0x010a
        /*0c36*/ 	.byte	0xff
	.zero		1


	//   ....[173]....
        /*0c38*/ 	.word	0x0000d2f0
        /*0c3c*/ 	.word	0x0000005c
        /*0c40*/ 	.word	0x00000020
        /*0c44*/ 	.short	0x010a
        /*0c46*/ 	.byte	0xff
	.zero		1


	//----- nvinfo : EIATTR_NUM_MBARRIERS
	.align		4
.L_47:
        /*0c48*/ 	.byte	0x03, 0x38
        /*0c4a*/ 	.short	0x001f


	//----- nvinfo : EIATTR_EXIT_INSTR_OFFSETS
	.align		4
        /*0c4c*/ 	.byte	0x04, 0x1c
        /*0c4e*/ 	.short	(.L_49 - .L_48)


	//   ....[0]....
.L_48:
        /*0c50*/ 	.word	0x00002bb0


	//   ....[1]....
        /*0c54*/ 	.word	0x000030b0


	//   ....[2]....
        /*0c58*/ 	.word	0x00003110


	//   ....[3]....
        /*0c5c*/ 	.word	0x00004a70


	//   ....[4]....
        /*0c60*/ 	.word	0x000063e0


	//   ....[5]....
        /*0c64*/ 	.word	0x00006420


	//   ....[6]....
        /*0c68*/ 	.word	0x0000c310


	//   ....[7]....
        /*0c6c*/ 	.word	0x0000c390


	//   ....[8]....
        /*0c70*/ 	.word	0x0000c3c0


	//   ....[9]....
        /*0c74*/ 	.word	0x0000c430


	//----- nvinfo : EIATTR_MAX_THREADS
	.align		4
.L_49:
        /*0c78*/ 	.byte	0x04, 0x05
        /*0c7a*/ 	.short	(.L_51 - .L_50)
.L_50:
        /*0c7c*/ 	.word	0x00000100
        /*0c80*/ 	.word	0x00000001
        /*0c84*/ 	.word	0x00000001


	//----- nvinfo : EIATTR_CRS_STACK_SIZE
	.align		4
.L_51:
        /*0c88*/ 	.byte	0x04, 0x1e
        /*0c8a*/ 	.short	(.L_53 - .L_52)
.L_52:
        /*0c8c*/ 	.word	0x00000000


	//----- nvinfo : EIATTR_CBANK_PARAM_SIZE
	.align		4
.L_53:
        /*0c90*/ 	.byte	0x03, 0x19
        /*0c92*/ 	.short	0x0800


	//----- nvinfo : EIATTR_PARAM_CBANK
	.align		4
        /*0c94*/ 	.byte	0x04, 0x0a
        /*0c96*/ 	.short	(.L_55 - .L_54)
	.align		4
.L_54:
        /*0c98*/ 	.word	index@(.nv.constant0._ZN7cutlass13device_kernelINS_4gemm6kernel13GemmUniversalIN4cute5tupleIJiiiiEEENS1_10collective13CollectiveMmaINS1_35MainloopSm100TmaUmmaWarpSpecializedILi2ELi2ELi4ENS5_IJNS4_1CILi2EEENSA_ILi1EEESC_EEEEENS5_IJNSA_ILi128EEENSA_ILi256EEESF_EEENS_10tfloat32_tENS5_IJlSC_lEEESI_SJ_NS4_8TiledMMAINS4_8MMA_AtomIJNS4_23SM100_MMA_TF32_2x1SM_SSISI_SI_fLi128ELi256ELNS4_4UMMA5MajorE0ELSO_0ELNSN_7ScaleInE0ELSP_0EEEEEENS4_6LayoutINS5_IJSC_SC_SC_EEENS5_IJNSA_ILi0EEESU_SU_EEEEENS5_IJNS4_10UnderscoreESX_SX_EEEEENS4_18SM100_TMA_2SM_LOADENS4_14ComposedLayoutINS4_7SwizzleILi3ELi4ELi3EEENS4_18smem_ptr_flag_bitsILi32EEENSS_INS5_IJNSA_ILi8EEENSA_ILi32EEEEEENS5_IJS17_SC_EEEEEEEvNS4_8identityES10_S1B_vS1C_EENS_8epilogue10collective18CollectiveEpilogueINS1E_23Sm100TmaWarpSpecializedILi4ELi2ELi16ELb1ELb0EEEJNS5_IJNSA_ILi64EEESG_SF_EEENS5_IJNSS_IS1J_SC_EENSS_INS5_IJNSA_ILi16EEESB_EEENS5_IJSC_SF_EEEEEEEESI_SJ_SI_SJ_NS1E_6fusion15FusionCallbacksIS1I_NS1R_17LinearCombinationISI_fSI_fLNS_15FloatRoundStyleE2EEES1K_S1Q_JEEENS4_5SM1004TMEM4LOAD26SM100_TMEM_LOAD_32dp32b16xENS4_13SM90_TMA_LOADENS11_INS12_ILi2ELi4ELi3EEES15_NSS_INS5_IJS16_S1M_EEENS5_IJS1M_SC_EEEEEEENS4_39AutoVectorizingCopyWithAssumedAlignmentILi128EEENS4_14SM90_TMA_STOREES26_S28_S28_EEEvvEEEEvNT_6ParamsE)
        /*0c9c*/ 	.short	0x0380
        /*0c9e*/ 	.short	0x0800


	//----- nvinfo : EIATTR_SW_WAR
	.align		4
.L_55:
        /*0ca0*/ 	.byte	0x04, 0x36
        /*0ca2*/ 	.short	(.L_57 - .L_56)
.L_56:
        /*0ca4*/ 	.word	0x00000008
.L_57:


//--------------------- .nv.callgraph             --------------------------
	.section	.nv.callgraph,"",@"SHT_CUDA_CALLGRAPH"
	.align	4
	.sectionentsize	8
	.align		4
        /*0000*/ 	.word	0x00000000
	.align		4
        /*0004*/ 	.word	0xffffffff
	.align		4
        /*0008*/ 	.word	index@(_ZN7cutlass13device_kernelINS_4gemm6kernel13GemmUniversalIN4cute5tupleIJiiiiEEENS1_10collective13CollectiveMmaINS1_35MainloopSm100TmaUmmaWarpSpecializedILi2ELi2ELi4ENS5_IJNS4_1CILi2EEENSA_ILi1EEESC_EEEEENS5_IJNSA_ILi128EEENSA_ILi256EEESF_EEENS_10tfloat32_tENS5_IJlSC_lEEESI_SJ_NS4_8TiledMMAINS4_8MMA_AtomIJNS4_23SM100_MMA_TF32_2x1SM_SSISI_SI_fLi128ELi256ELNS4_4UMMA5MajorE0ELSO_0ELNSN_7ScaleInE0ELSP_0EEEEEENS4_6LayoutINS5_IJSC_SC_SC_EEENS5_IJNSA_ILi0EEESU_SU_EEEEENS5_IJNS4_10UnderscoreESX_SX_EEEEENS4_18SM100_TMA_2SM_LOADENS4_14ComposedLayoutINS4_7SwizzleILi3ELi4ELi3EEENS4_18smem_ptr_flag_bitsILi32EEENSS_INS5_IJNSA_ILi8EEENSA_ILi32EEEEEENS5_IJS17_SC_EEEEEEEvNS4_8identityES10_S1B_vS1C_EENS_8epilogue10collective18CollectiveEpilogueINS1E_23Sm100TmaWarpSpecializedILi4ELi2ELi16ELb1ELb0EEEJNS5_IJNSA_ILi64EEESG_SF_EEENS5_IJNSS_IS1J_SC_EENSS_INS5_IJNSA_ILi16EEESB_EEENS5_IJSC_SF_EEEEEEEESI_SJ_SI_SJ_NS1E_6fusion15FusionCallbacksIS1I_NS1R_17LinearCombinationISI_fSI_fLNS_15FloatRoundStyleE2EEES1K_S1Q_JEEENS4_5SM1004TMEM4LOAD26SM100_TMEM_LOAD_32dp32b16xENS4_13SM90_TMA_LOADENS11_INS12_ILi2ELi4ELi3EEES15_NSS_INS5_IJS16_S1M_EEENS5_IJS1M_SC_EEEEEEENS4_39AutoVectorizingCopyWithAssumedAlignmentILi128EEENS4_14SM90_TMA_STOREES26_S28_S28_EEEvvEEEEvNT_6ParamsE)
	.align		4
        /*000c*/ 	.word	index@(__assertfail)
	.align		4
        /*0010*/ 	.word	0x00000000
	.align		4
        /*0014*/ 	.word	0xfffffffe
	.align		4
        /*0018*/ 	.word	0x00000000
	.align		4
        /*001c*/ 	.word	0xfffffffd
	.align		4
        /*0020*/ 	.word	0x00000000
	.align		4
        /*0024*/ 	.word	0xfffffffc


//--------------------- .nv.constant4             --------------------------
	.section	.nv.constant4,"a",@progbits
	.align	8
	.align		8
.nv.constant4:
        /*0000*/ 	.dword	__assertfail
	.align		8
        /*0008*/ 	.dword	__unnamed_1
	.align		8
        /*0010*/ 	.dword	__unnamed_2
	.align		8
        /*0018*/ 	.dword	_ZN40_INTERNAL_4aa8b569_4_k_cu_cd7d70a4_378064cuda3std3__45__cpo5beginE
	.align		8
        /*0020*/ 	.dword	_ZN40_INTERNAL_4aa8b569_4_k_cu_cd7d70a4_378064cuda3std3__45__cpo3endE
	.align		8
        /*0028*/ 	.dword	_ZN40_INTERNAL_4aa8b569_4_k_cu_cd7d70a4_378064cuda3std3__45__cpo6cbeginE
	.align		8
        /*0030*/ 	.dword	_ZN40_INTERNAL_4aa8b569_4_k_cu_cd7d70a4_378064cuda3std3__45__cpo4cendE
	.align		8
        /*0038*/ 	.dword	_ZN40_INTERNAL_4aa8b569_4_k_cu_cd7d70a4_378064cuda3std3__442_GLOBAL__N__4aa8b569_4_k_cu_cd7d70a4_378066ignoreE
	.align		8
        /*0040*/ 	.dword	_ZN40_INTERNAL_4aa8b569_4_k_cu_cd7d70a4_378064cuda3std3__419piecewise_constructE
	.align		8
        /*0048*/ 	.dword	_ZN40_INTERNAL_4aa8b569_4_k_cu_cd7d70a4_378064cuda3std3__48in_placeE
	.align		8
        /*0050*/ 	.dword	_ZN40_INTERNAL_4aa8b569_4_k_cu_cd7d70a4_378064cuda3std6ranges3__45__cpo4swapE
	.align		8
        /*0058*/ 	.dword	_ZN40_INTERNAL_4aa8b569_4_k_cu_cd7d70a4_378064cuda3std6ranges3__45__cpo9iter_moveE
	.align		8
        /*0060*/ 	.dword	_ZN40_INTERNAL_4aa8b569_4_k_cu_cd7d70a4_378064cute7productE
	.align		8
        /*0068*/ 	.dword	_ZN40_INTERNAL_4aa8b569_4_k_cu_cd7d70a4_378064cute1_E
	.align		8
        /*0070*/ 	.dword	$str$25
	.align		8
        /*0078*/ 	.dword	$str$26
	.align		8
        /*0080*/ 	.dword	$str$27
	.align		8
        /*0088*/ 	.dword	$str$28


//--------------------- .text._ZN7cutlass13device_kernelINS_4gemm6kernel13GemmUniversalIN4cute5tupleIJiiiiEEENS1_10collective13CollectiveMmaINS1_35MainloopSm100TmaUmmaWarpSpecializedILi2ELi2ELi4ENS5_IJNS4_1CILi2EEENSA_ILi1EEESC_EEEEENS5_IJNSA_ILi128EEENSA_ILi256EEESF_EEENS_10tfloat32_tENS5_IJlSC_lEEESI_SJ_NS4_8TiledMMAINS4_8MMA_AtomIJNS4_23SM100_MMA_TF32_2x1SM_SSISI_SI_fLi128ELi256ELNS4_4UMMA5MajorE0ELSO_0ELNSN_7ScaleInE0ELSP_0EEEEEENS4_6LayoutINS5_IJSC_SC_SC_EEENS5_IJNSA_ILi0EEESU_SU_EEEEENS5_IJNS4_10UnderscoreESX_SX_EEEEENS4_18SM100_TMA_2SM_LOADENS4_14ComposedLayoutINS4_7SwizzleILi3ELi4ELi3EEENS4_18smem_ptr_flag_bitsILi32EEENSS_INS5_IJNSA_ILi8EEENSA_ILi32EEEEEENS5_IJS17_SC_EEEEEEEvNS4_8identityES10_S1B_vS1C_EENS_8epilogue10collective18CollectiveEpilogueINS1E_23Sm100TmaWarpSpecializedILi4ELi2ELi16ELb1ELb0EEEJNS5_IJNSA_ILi64EEESG_SF_EEENS5_IJNSS_IS1J_SC_EENSS_INS5_IJNSA_ILi16EEESB_EEENS5_IJSC_SF_EEEEEEEESI_SJ_SI_SJ_NS1E_6fusion15FusionCallbacksIS1I_NS1R_17LinearCombinationISI_fSI_fLNS_15FloatRoundStyleE2EEES1K_S1Q_JEEENS4_5SM1004TMEM4LOAD26SM100_TMEM_LOAD_32dp32b16xENS4_13SM90_TMA_LOADENS11_INS12_ILi2ELi4ELi3EEES15_NSS_INS5_IJS16_S1M_EEENS5_IJS1M_SC_EEEEEEENS4_39AutoVectorizingCopyWithAssumedAlignmentILi128EEENS4_14SM90_TMA_STOREES26_S28_S28_EEEvvEEEEvNT_6ParamsE --------------------------
	.section	.text._ZN7cutlass13device_kernelINS_4gemm6kernel13GemmUniversalIN4cute5tupleIJiiiiEEENS1_10collective13CollectiveMmaINS1_35MainloopSm100TmaUmmaWarpSpecializedILi2ELi2ELi4ENS5_IJNS4_1CILi2EEENSA_ILi1EEESC_EEEEENS5_IJNSA_ILi128EEENSA_ILi256EEESF_EEENS_10tfloat32_tENS5_IJlSC_lEEESI_SJ_NS4_8TiledMMAINS4_8MMA_AtomIJNS4_23SM100_MMA_TF32_2x1SM_SSISI_SI_fLi128ELi256ELNS4_4UMMA5MajorE0ELSO_0ELNSN_7ScaleInE0ELSP_0EEEEEENS4_6LayoutINS5_IJSC_SC_SC_EEENS5_IJNSA_ILi0EEESU_SU_EEEEENS5_IJNS4_10UnderscoreESX_SX_EEEEENS4_18SM100_TMA_2SM_LOADENS4_14ComposedLayoutINS4_7SwizzleILi3ELi4ELi3EEENS4_18smem_ptr_flag_bitsILi32EEENSS_INS5_IJNSA_ILi8EEENSA_ILi32EEEEEENS5_IJS17_SC_EEEEEEEvNS4_8identityES10_S1B_vS1C_EENS_8epilogue10collective18CollectiveEpilogueINS1E_23Sm100TmaWarpSpecializedILi4ELi2ELi16ELb1ELb0EEEJNS5_IJNSA_ILi64EEESG_SF_EEENS5_IJNSS_IS1J_SC_EENSS_INS5_IJNSA_ILi16EEESB_EEENS5_IJSC_SF_EEEEEEEESI_SJ_SI_SJ_NS1E_6fusion15FusionCallbacksIS1I_NS1R_17LinearCombinationISI_fSI_fLNS_15FloatRoundStyleE2EEES1K_S1Q_JEEENS4_5SM1004TMEM4LOAD26SM100_TMEM_LOAD_32dp32b16xENS4_13SM90_TMA_LOADENS11_INS12_ILi2ELi4ELi3EEES15_NSS_INS5_IJS16_S1M_EEENS5_IJS1M_SC_EEEEEEENS4_39AutoVectorizingCopyWithAssumedAlignmentILi128EEENS4_14SM90_TMA_STOREES26_S28_S28_EEEvvEEEEvNT_6ParamsE,"ax",@progbits
	.align	128
.text._ZN7cutlass13device_kernelINS_4gemm6kernel13GemmUniversalIN4cute5tupleIJiiiiEEENS1_10collective13CollectiveMmaINS1_35MainloopSm100TmaUmmaWarpSpecializedILi2ELi2ELi4ENS5_IJNS4_1CILi2EEENSA_ILi1EEESC_EEEEENS5_IJNSA_ILi128EEENSA_ILi256EEESF_EEENS_10tfloat32_tENS5_IJlSC_lEEESI_SJ_NS4_8TiledMMAINS4_8MMA_AtomIJNS4_23SM100_MMA_TF32_2x1SM_SSISI_SI_fLi128ELi256ELNS4_4UMMA5MajorE0ELSO_0ELNSN_7ScaleInE0ELSP_0EEEEEENS4_6LayoutINS5_IJSC_SC_SC_EEENS5_IJNSA_ILi0EEESU_SU_EEEEENS5_IJNS4_10UnderscoreESX_SX_EEEEENS4_18SM100_TMA_2SM_LOADENS4_14ComposedLayoutINS4_7SwizzleILi3ELi4ELi3EEENS4_18smem_ptr_flag_bitsILi32EEENSS_INS5_IJNSA_ILi8EEENSA_ILi32EEEEEENS5_IJS17_SC_EEEEEEEvNS4_8identityES10_S1B_vS1C_EENS_8epilogue10collective18CollectiveEpilogueINS1E_23Sm100TmaWarpSpecializedILi4ELi2ELi16ELb1ELb0EEEJNS5_IJNSA_ILi64EEESG_SF_EEENS5_IJNSS_IS1J_SC_EENSS_INS5_IJNSA_ILi16EEESB_EEENS5_IJSC_SF_EEEEEEEESI_SJ_SI_SJ_NS1E_6fusion15FusionCallbacksIS1I_NS1R_17LinearCombinationISI_fSI_fLNS_15FloatRoundStyleE2EEES1K_S1Q_JEEENS4_5SM1004TMEM4LOAD26SM100_TMEM_LOAD_32dp32b16xENS4_13SM90_TMA_LOADENS11_INS12_ILi2ELi4ELi3EEES15_NSS_INS5_IJS16_S1M_EEENS5_IJS1M_SC_EEEEEEENS4_39AutoVectorizingCopyWithAssumedAlignmentILi128EEENS4_14SM90_TMA_STOREES26_S28_S28_EEEvvEEEEvNT_6ParamsE:
        .type           _ZN7cutlass13device_kernelINS_4gemm6kernel13GemmUniversalIN4cute5tupleIJiiiiEEENS1_10collective13CollectiveMmaINS1_35MainloopSm100TmaUmmaWarpSpecializedILi2ELi2ELi4ENS5_IJNS4_1CILi2EEENSA_ILi1EEESC_EEEEENS5_IJNSA_ILi128EEENSA_ILi256EEESF_EEENS_10tfloat32_tENS5_IJlSC_lEEESI_SJ_NS4_8TiledMMAINS4_8MMA_AtomIJNS4_23SM100_MMA_TF32_2x1SM_SSISI_SI_fLi128ELi256ELNS4_4UMMA5MajorE0ELSO_0ELNSN_7ScaleInE0ELSP_0EEEEEENS4_6LayoutINS5_IJSC_SC_SC_EEENS5_IJNSA_ILi0EEESU_SU_EEEEENS5_IJNS4_10UnderscoreESX_SX_EEEEENS4_18SM100_TMA_2SM_LOADENS4_14ComposedLayoutINS4_7SwizzleILi3ELi4ELi3EEENS4_18smem_ptr_flag_bitsILi32EEENSS_INS5_IJNSA_ILi8EEENSA_ILi32EEEEEENS5_IJS17_SC_EEEEEEEvNS4_8identityES10_S1B_vS1C_EENS_8epilogue10collective18CollectiveEpilogueINS1E_23Sm100TmaWarpSpecializedILi4ELi2ELi16ELb1ELb0EEEJNS5_IJNSA_ILi64EEESG_SF_EEENS5_IJNSS_IS1J_SC_EENSS_INS5_IJNSA_ILi16EEESB_EEENS5_IJSC_SF_EEEEEEEESI_SJ_SI_SJ_NS1E_6fusion15FusionCallbacksIS1I_NS1R_17LinearCombinationISI_fSI_fLNS_15FloatRoundStyleE2EEES1K_S1Q_JEEENS4_5SM1004TMEM4LOAD26SM100_TMEM_LOAD_32dp32b16xENS4_13SM90_TMA_LOADENS11_INS12_ILi2ELi4ELi3EEES15_NSS_INS5_IJS16_S1M_EEENS5_IJS1M_SC_EEEEEEENS4_39AutoVectorizingCopyWithAssumedAlignmentILi128EEENS4_14SM90_TMA_STOREES26_S28_S28_EEEvvEEEEvNT_6ParamsE,@function
        .size           _ZN7cutlass13device_kernelINS_4gemm6kernel13GemmUniversalIN4cute5tupleIJiiiiEEENS1_10collective13CollectiveMmaINS1_35MainloopSm100TmaUmmaWarpSpecializedILi2ELi2ELi4ENS5_IJNS4_1CILi2EEENSA_ILi1EEESC_EEEEENS5_IJNSA_ILi128EEENSA_ILi256EEESF_EEENS_10tfloat32_tENS5_IJlSC_lEEESI_SJ_NS4_8TiledMMAINS4_8MMA_AtomIJNS4_23SM100_MMA_TF32_2x1SM_SSISI_SI_fLi128ELi256ELNS4_4UMMA5MajorE0ELSO_0ELNSN_7ScaleInE0ELSP_0EEEEEENS4_6LayoutINS5_IJSC_SC_SC_EEENS5_IJNSA_ILi0EEESU_SU_EEEEENS5_IJNS4_10UnderscoreESX_SX_EEEEENS4_18SM100_TMA_2SM_LOADENS4_14ComposedLayoutINS4_7SwizzleILi3ELi4ELi3EEENS4_18smem_ptr_flag_bitsILi32EEENSS_INS5_IJNSA_ILi8EEENSA_ILi32EEEEEENS5_IJS17_SC_EEEEEEEvNS4_8identityES10_S1B_vS1C_EENS_8epilogue10collective18CollectiveEpilogueINS1E_23Sm100TmaWarpSpecializedILi4ELi2ELi16ELb1ELb0EEEJNS5_IJNSA_ILi64EEESG_SF_EEENS5_IJNSS_IS1J_SC_EENSS_INS5_IJNSA_ILi16EEESB_EEENS5_IJSC_SF_EEEEEEEESI_SJ_SI_SJ_NS1E_6fusion15FusionCallbacksIS1I_NS1R_17LinearCombinationISI_fSI_fLNS_15FloatRoundStyleE2EEES1K_S1Q_JEEENS4_5SM1004TMEM4LOAD26SM100_TMEM_LOAD_32dp32b16xENS4_13SM90_TMA_LOADENS11_INS12_ILi2ELi4ELi3EEES15_NSS_INS5_IJS16_S1M_EEENS5_IJS1M_SC_EEEEEEENS4_39AutoVectorizingCopyWithAssumedAlignmentILi128EEENS4_14SM90_TMA_STOREES26_S28_S28_EEEvvEEEEvNT_6ParamsE,(.L_x_239 - _ZN7cutlass13device_kernelINS_4gemm6kernel13GemmUniversalIN4cute5tupleIJiiiiEEENS1_10collective13CollectiveMmaINS1_35MainloopSm100TmaUmmaWarpSpecializedILi2ELi2ELi4ENS5_IJNS4_1CILi2EEENSA_ILi1EEESC_EEEEENS5_IJNSA_ILi128EEENSA_ILi256EEESF_EEENS_10tfloat32_tENS5_IJlSC_lEEESI_SJ_NS4_8TiledMMAINS4_8MMA_AtomIJNS4_23SM100_MMA_TF32_2x1SM_SSISI_SI_fLi128ELi256ELNS4_4UMMA5MajorE0ELSO_0ELNSN_7ScaleInE0ELSP_0EEEEEENS4_6LayoutINS5_IJSC_SC_SC_EEENS5_IJNSA_ILi0EEESU_SU_EEEEENS5_IJNS4_10UnderscoreESX_SX_EEEEENS4_18SM100_TMA_2SM_LOADENS4_14ComposedLayoutINS4_7SwizzleILi3ELi4ELi3EEENS4_18smem_ptr_flag_bitsILi32EEENSS_INS5_IJNSA_ILi8EEENSA_ILi32EEEEEENS5_IJS17_SC_EEEEEEEvNS4_8identityES10_S1B_vS1C_EENS_8epilogue10collective18CollectiveEpilogueINS1E_23Sm100TmaWarpSpecializedILi4ELi2ELi16ELb1ELb0EEEJNS5_IJNSA_ILi64EEESG_SF_EEENS5_IJNSS_IS1J_SC_EENSS_INS5_IJNSA_ILi16EEESB_EEENS5_IJSC_SF_EEEEEEEESI_SJ_SI_SJ_NS1E_6fusion15FusionCallbacksIS1I_NS1R_17LinearCombinationISI_fSI_fLNS_15FloatRoundStyleE2EEES1K_S1Q_JEEENS4_5SM1004TMEM4LOAD26SM100_TMEM_LOAD_32dp32b16xENS4_13SM90_TMA_LOADENS11_INS12_ILi2ELi4ELi3EEES15_NSS_INS5_IJS16_S1M_EEENS5_IJS1M_SC_EEEEEEENS4_39AutoVectorizingCopyWithAssumedAlignmentILi128EEENS4_14SM90_TMA_STOREES26_S28_S28_EEEvvEEEEvNT_6ParamsE)
        .other          _ZN7cutlass13device_kernelINS_4gemm6kernel13GemmUniversalIN4cute5tupleIJiiiiEEENS1_10collective13CollectiveMmaINS1_35MainloopSm100TmaUmmaWarpSpecializedILi2ELi2ELi4ENS5_IJNS4_1CILi2EEENSA_ILi1EEESC_EEEEENS5_IJNSA_ILi128EEENSA_ILi256EEESF_EEENS_10tfloat32_tENS5_IJlSC_lEEESI_SJ_NS4_8TiledMMAINS4_8MMA_AtomIJNS4_23SM100_MMA_TF32_2x1SM_SSISI_SI_fLi128ELi256ELNS4_4UMMA5MajorE0ELSO_0ELNSN_7ScaleInE0ELSP_0EEEEEENS4_6LayoutINS5_IJSC_SC_SC_EEENS5_IJNSA_ILi0EEESU_SU_EEEEENS5_IJNS4_10UnderscoreESX_SX_EEEEENS4_18SM100_TMA_2SM_LOADENS4_14ComposedLayoutINS4_7SwizzleILi3ELi4ELi3EEENS4_18smem_ptr_flag_bitsILi32EEENSS_INS5_IJNSA_ILi8EEENSA_ILi32EEEEEENS5_IJS17_SC_EEEEEEEvNS4_8identityES10_S1B_vS1C_EENS_8epilogue10collective18CollectiveEpilogueINS1E_23Sm100TmaWarpSpecializedILi4ELi2ELi16ELb1ELb0EEEJNS5_IJNSA_ILi64EEESG_SF_EEENS5_IJNSS_IS1J_SC_EENSS_INS5_IJNSA_ILi16EEESB_EEENS5_IJSC_SF_EEEEEEEESI_SJ_SI_SJ_NS1E_6fusion15FusionCallbacksIS1I_NS1R_17LinearCombinationISI_fSI_fLNS_15FloatRoundStyleE2EEES1K_S1Q_JEEENS4_5SM1004TMEM4LOAD26SM100_TMEM_LOAD_32dp32b16xENS4_13SM90_TMA_LOADENS11_INS12_ILi2ELi4ELi3EEES15_NSS_INS5_IJS16_S1M_EEENS5_IJS1M_SC_EEEEEEENS4_39AutoVectorizingCopyWithAssumedAlignmentILi128EEENS4_14SM90_TMA_STOREES26_S28_S28_EEEvvEEEEvNT_6ParamsE,@"STO_CUDA_ENTRY STV_DEFAULT"
_ZN7cutlass13device_kernelINS_4gemm6kernel13GemmUniversalIN4cute5tupleIJiiiiEEENS1_10collective13CollectiveMmaINS1_35MainloopSm100TmaUmmaWarpSpecializedILi2ELi2ELi4ENS5_IJNS4_1CILi2EEENSA_ILi1EEESC_EEEEENS5_IJNSA_ILi128EEENSA_ILi256EEESF_EEENS_10tfloat32_tENS5_IJlSC_lEEESI_SJ_NS4_8TiledMMAINS4_8MMA_AtomIJNS4_23SM100_MMA_TF32_2x1SM_SSISI_SI_fLi128ELi256ELNS4_4UMMA5MajorE0ELSO_0ELNSN_7ScaleInE0ELSP_0EEEEEENS4_6LayoutINS5_IJSC_SC_SC_EEENS5_IJNSA_ILi0EEESU_SU_EEEEENS5_IJNS4_10UnderscoreESX_SX_EEEEENS4_18SM100_TMA_2SM_LOADENS4_14ComposedLayoutINS4_7SwizzleILi3ELi4ELi3EEENS4_18smem_ptr_flag_bitsILi32EEENSS_INS5_IJNSA_ILi8EEENSA_ILi32EEEEEENS5_IJS17_SC_EEEEEEEvNS4_8identityES10_S1B_vS1C_EENS_8epilogue10collective18CollectiveEpilogueINS1E_23Sm100TmaWarpSpecializedILi4ELi2ELi16ELb1ELb0EEEJNS5_IJNSA_ILi64EEESG_SF_EEENS5_IJNSS_IS1J_SC_EENSS_INS5_IJNSA_ILi16EEESB_EEENS5_IJSC_SF_EEEEEEEESI_SJ_SI_SJ_NS1E_6fusion15FusionCallbacksIS1I_NS1R_17LinearCombinationISI_fSI_fLNS_15FloatRoundStyleE2EEES1K_S1Q_JEEENS4_5SM1004TMEM4LOAD26SM100_TMEM_LOAD_32dp32b16xENS4_13SM90_TMA_LOADENS11_INS12_ILi2ELi4ELi3EEES15_NSS_INS5_IJS16_S1M_EEENS5_IJS1M_SC_EEEEEEENS4_39AutoVectorizingCopyWithAssumedAlignmentILi128EEENS4_14SM90_TMA_STOREES26_S28_S28_EEEvvEEEEvNT_6ParamsE:
[----:B------:R-:W1:Y:S01]  /*0000*/  LDC R1, c[0x0][0x37c] ;  /* 0x0000df00ff017b82 */ /* 0x000e620000000800 */
[----:B------:R-:W2:Y:S01]  /*0010*/  S2R R80, SR_TID.X ;  /* 0x0000000000507919 */ /* 0x000ea20000002100 */
[----:B------:R-:W3:Y:S06]  /*0020*/  LDCU.64 UR8, c[0x0][0x890] ;  /* 0x00011200ff0877ac */ /* 0x000eec0008000a00 */
[----:B------:R-:W4:Y:S01]  /*0030*/  S2UR UR46, SR_CgaCtaId ;  /* 0x00000000002e79c3 */ /* 0x000f220000008800 */
[----:B------:R-:W-:Y:S02]  /*0040*/  PRMT R67, RZ, 0x7610, R67 ;  /* 0x00007610ff437816 */ /* 0x000fe40000000043 */
[----:B------:R-:W-:Y:S01]  /*0050*/  ELECT P1, URZ, PT ;  /* 0x0000000000ff782f */ /* 0x000fe20003820000 */
[----:B------:R-:W1:Y:S01]  /*0060*/  LDCU.64 UR54, c[0x0][0x358] ;  /* 0x00006b00ff3677ac */ /* 0x000e620008000a00 */
[----:B---3--:R-:W-:-:S04]  /*0070*/  UISETP.NE.U32.AND UP0, UPT, UR8, URZ, UPT ;  /* 0x000000ff0800728c */ /* 0x008fc8000bf05070 */
[----:B------:R-:W-:Y:S02]  /*0080*/  UISETP.NE.AND.EX UP0, UPT, UR9, URZ, UPT, UP0 ;  /* 0x000000ff0900728c */ /* 0x000fe4000bf05300 */
[----:B----4-:R-:W-:Y:S02]  /*0090*/  ULOP3.LUT UR5, UR46, 0x1, URZ, 0xc0, !UPT ;  /* 0x000000012e057892 */ /* 0x010fe4000f8ec0ff */
[----:B------:R-:W-:Y:S01]  /*00a0*/  ULOP3.LUT UR4, UR46, 0x1, URZ, 0x3c, !UPT ;  /* 0x000000012e047892 */ /* 0x000fe2000f8e3cff */
[----:B--2---:R-:W-:-:S03]  /*00b0*/  SHF.R.U32.HI R72, RZ, 0x5, R80 ;  /* 0x00000005ff487819 */ /* 0x004fc60000011650 */
[----:B------:R-:W-:Y:S02]  /*00c0*/  IMAD.U32 R12, RZ, RZ, UR5 ;  /* 0x00000005ff0c7e24 */ /* 0x000fe4000f8e00ff */
[----:B------:R-:W-:Y:S01]  /*00d0*/  IMAD.U32 R9, RZ, RZ, UR4 ;  /* 0x00000004ff097e24 */ /* 0x000fe2000f8e00ff */
[----:B------:R-:W2:Y:S02]  /*00e0*/  SHFL.IDX PT, R0, R72, RZ, 0x1f ;  /* 0x00001fff48007589 */ /* 0x000ea400000e0000 */
[----:B--2---:R-:W-:Y:S01]  /*00f0*/  R2UR UR10, R0 ;  /* 0x00000000000a72ca */ /* 0x004fe200000e0000 */
[----:B-1----:R-:W-:-:S14]  /*0100*/  BRA.U UP0, `(.L_x_0) ;  /* 0x00000001002c7547 */ /* 0x002fdc000b800000 */
[----:B------:R-:W1:Y:S02]  /*0110*/  LDCU.64 UR4, c[0x0][0x888] ;  /* 0x00011100ff0477ac */ /* 0x000e640008000a00 */
[----:B-1----:R-:W-:-:S04]  /*0120*/  UISETP.NE.U32.AND UP0, UPT, UR4, URZ, UPT ;  /* 0x000000ff0400728c */ /* 0x002fc8000bf05070 */
[----:B------:R-:W-:-:S09]  /*0130*/  UISETP.NE.AND.EX UP0, UPT, UR5, URZ, UPT, UP0 ;  /* 0x000000ff0500728c */ /* 0x000fd2000bf05300 */
[----:B------:R-:W-:Y:S05]  /*0140*/  BRA.U !UP0, `(.L_x_1) ;  /* 0x0000000108107547 */ /* 0x000fea000b800000 */
[----:B------:R-:W1:Y:S02]  /*0150*/  LDC.64 R2, c[0x0][0x888] ;  /* 0x00022200ff027b82 */ /* 0x000e640000000a00 */
[----:B-1----:R1:W5:Y:S01]  /*0160*/  LDG.E R35, desc[UR54][R2.64] ;  /* 0x0000003602237981 */ /* 0x002362000c1e1900 */
[----:B------:R-:W-:Y:S01]  /*0170*/  HFMA2 R67, -RZ, RZ, 0, 5.9604644775390625e-08 ;  /* 0x00000001ff437431 */ /* 0x000fe200000001ff */
[----:B------:R-:W-:Y:S05]  /*0180*/  BRA `(.L_x_0) ;  /* 0x00000000000c7947 */ /* 0x000fea0003800000 */
.L_x_1:
[----:B------:R-:W1:Y:S01]  /*0190*/  LDCU UR4, c[0x0][0x880] ;  /* 0x00011000ff0477ac */ /* 0x000e620008000800 */
[----:B------:R-:W-:Y:S01]  /*01a0*/  HFMA2 R67, -RZ, RZ, 0, 5.9604644775390625e-08 ;  /* 0x00000001ff437431 */ /* 0x000fe200000001ff */
[----:B-1----:R-:W-:-:S07]  /*01b0*/  MOV R35, UR4 ;  /* 0x0000000400237c02 */ /* 0x002fce0008000f00 */
.L_x_0:
[----:B------:R-:W2:Y:S02]  /*01c0*/  LDCU.64 UR4, c[0x0][0x8b0] ;  /* 0x00011600ff0477ac */ /* 0x000ea40008000a00 */
[----:B--2---:R-:W-:-:S04]  /*01d0*/  UISETP.NE.U32.AND UP0, UPT, UR4, URZ, UPT ;  /* 0x000000ff0400728c */ /* 0x004fc8000bf05070 */
[----:B------:R-:W-:-:S09]  /*01e0*/  UISETP.NE.AND.EX UP0, UPT, UR5, URZ, UPT, UP0 ;  /* 0x000000ff0500728c */ /* 0x000fd2000bf05300 */
[----:B------:R-:W-:Y:S05]  /*01f0*/  BRA.U UP0, `(.L_x_2) ;  /* 0x0000000100247547 */ /* 0x000fea000b800000 */
[----:B------:R-:W2:Y:S02]  /*0200*/  LDCU.64 UR4, c[0x0][0x8a8] ;  /* 0x00011500ff0477ac */ /* 0x000ea40008000a00 */
[----:B--2---:R-:W-:-:S04]  /*0210*/  UISETP.NE.U32.AND UP0, UPT, UR4, URZ, UPT ;  /* 0x000000ff0400728c */ /* 0x004fc8000bf05070 */
[----:B------:R-:W-:-:S09]  /*0220*/  UISETP.NE.AND.EX UP0, UPT, UR5, URZ, UPT, UP0 ;  /* 0x000000ff0500728c */ /* 0x000fd2000bf05300 */
[----:B------:R-:W-:Y:S05]  /*0230*/  BRA.U !UP0, `(.L_x_3) ;  /* 0x00000001080c7547 */ /* 0x000fea000b800000 */
[----:B------:R-:W2:Y:S02]  /*0240*/  LDC.64 R32, c[0x0][0x8a8] ;  /* 0x00022a00ff207b82 */ /* 0x000ea40000000a00 */
[----:B--2---:R2:W5:Y:S01]  /*0250*/  LDG.E R32, desc[UR54][R32.64] ;  /* 0x0000003620207981 */ /* 0x004562000c1e1900 */
[----:B------:R-:W-:Y:S05]  /*0260*/  BRA `(.L_x_2) ;  /* 0x0000000000087947 */ /* 0x000fea0003800000 */
.L_x_3:
[----:B------:R-:W2:Y:S02]  /*0270*/  LDCU UR4, c[0x0][0x8a0] ;  /* 0x00011400ff0477ac */ /* 0x000ea40008000800 */
[----:B--2---:R-:W-:Y:S02]  /*0280*/  MOV R32, UR4 ;  /* 0x0000000400207c02 */ /* 0x004fe40008000f00 */
.L_x_2:
[----:B------:R-:W-:Y:S01]  /*0290*/  IMAD.U32 R0, RZ, RZ, UR10 ;  /* 0x0000000aff007e24 */ /* 0x000fe2000f8e00ff */
[----:B------:R-:W-:Y:S04]  /*02a0*/  BSSY.RECONVERGENT B0, `(.L_x_4) ;  /* 0x000000c000007945 */ /* 0x000fe80003800200 */
[C---:B------:R-:W-:Y:S02]  /*02b0*/  ISETP.NE.OR P2, PT, R0.reuse, 0x1, !P1 ;  /* 0x000000010000780c */ /* 0x040fe40004f45670 */
[----:B------:R-:W-:-:S11]  /*02c0*/  ISETP.NE.OR P0, PT, R0, 0x3, !P1 ;  /* 0x000000030000780c */ /* 0x000fd60004f05670 */
[----:B------:R-:W-:Y:S05]  /*02d0*/  @P2 BRA `(.L_x_5) ;  /* 0x0000000000202947 */ /* 0x000fea0003800000 */
[----:B------:R-:W3:Y:S02]  /*02e0*/  LDCU.64 UR4, c[0x0][0x348] ;  /* 0x00006900ff0477ac */ /* 0x000ee40008000a00 */
[----:B---3--:R-:W-:Y:S02]  /*02f0*/  UIADD3 UR6, UP1, UPT, UR4, 0x80, URZ ;  /* 0x0000008004067890 */ /* 0x008fe4000ff3e0ff */
[----:B------:R-:W-:Y:S02]  /*0300*/  UIADD3 UR4, UP0, UPT, UR4, 0x180, URZ ;  /* 0x0000018004047890 */ /* 0x000fe4000ff1e0ff */
[----:B------:R-:W-:Y:S02]  /*0310*/  UIADD3.X UR7, UPT, UPT, URZ, UR5, URZ, UP1, !UPT ;  /* 0x00000005ff077290 */ /* 0x000fe40008ffe4ff */
[----:B------:R-:W-:-:S07]  /*0320*/  UIADD3.X UR5, UPT, UPT, URZ, UR5, URZ, UP0, !UPT ;  /* 0x00000005ff057290 */ /* 0x000fce00087fe4ff */
[----:B------:R3:W-:Y:S02]  /*0330*/  UTMACCTL.PF [UR6] ;  /* 0x00000000060079b9 */ /* 0x0007e40008040000 */
[----:B------:R3:W-:Y:S02]  /*0340*/  UTMACCTL.PF [UR4] ;  /* 0x00000000040079b9 */ /* 0x0007e40008040000 */
[----:B---3--:R-:W-:Y:S01]  /*0350*/  NOP ;  /* 0x0000000000007918 */ /* 0x008fe20000000000 */
.L_x_5:
[----:B------:R-:W-:Y:S05]  /*0360*/  BSYNC.RECONVERGENT B0 ;  /* 0x0000000000007941 */ /* 0x000fea0003800200 */
.L_x_4:
[----:B------:R-:W-:Y:S04]  /*0370*/  BSSY.RECONVERGENT B0, `(.L_x_6) ;  /* 0x000000a000007945 */ /* 0x000fe80003800200 */
        /* <DEDUP_REMOVED lines=9> */
.L_x_7:
[----:B------:R-:W-:Y:S05]  /*0410*/  BSYNC.RECONVERGENT B0 ;  /* 0x0000000000007941 */ /* 0x000fea0003800200 */
.L_x_6:
[----:B------:R-:W3:Y:S01]  /*0420*/  LDCU.64 UR4, c[0x0][0x888] ;  /* 0x00011100ff0477ac */ /* 0x000ee20008000a00 */
[----:B------:R-:W-:Y:S02]  /*0430*/  UISETP.EQ.U32.AND UP1, UPT, UR8, URZ, UPT ;  /* 0x000000ff0800728c */ /* 0x000fe4000bf22070 */
[----:B------:R-:W-:Y:S02]  /*0440*/  UPLOP3.LUT UP5, UPT, UPT, UPT, UPT, 0x80, 0x8 ;  /* 0x000000000008789c */ /* 0x000fe40003faf070 */
[----:B---3--:R-:W-:-:S04]  /*0450*/  UISETP.NE.U32.AND UP0, UPT, UR4, URZ, UPT ;  /* 0x000000ff0400728c */ /* 0x008fc8000bf05070 */
[----:B------:R-:W-:-:S04]  /*0460*/  UISETP.NE.AND.EX UP0, UPT, UR5, URZ, UPT, UP0 ;  /* 0x000000ff0500728c */ /* 0x000fc8000bf05300 */
[----:B------:R-:W-:-:S04]  /*0470*/  UISETP.EQ.OR.EX UP2, UPT, UR9, URZ, !UP0, UP1 ;  /* 0x000000ff0900728c */ /* 0x000fc8000c742710 */
[----:B------:R-:W-:-:S05]  /*0480*/  UP2UR UR47, UPR, URZ, 0x4 ;  /* 0x00000004ff2f7883 */ /* 0x000fca0008000000 */
[----:B------:R-:W-:Y:S07]  /*0490*/  BRA.U !UP2, `(.L_x_8) ;  /* 0x000000010a207547 */ /* 0x000fee000b800000 */
[----:B------:R-:W-:Y:S01]  /*04a0*/  UISETP.NE.U32.AND UP2, UPT, UR8, URZ, UPT ;  /* 0x000000ff0800728c */ /* 0x000fe2000bf45070 */
[----:B-----5:R-:W-:Y:S01]  /*04b0*/  FSETP.NEU.AND P0, PT, R35, RZ, PT ;  /* 0x000000ff2300720b */ /* 0x020fe20003f0d000 */
[----:B------:R-:W-:Y:S02]  /*04c0*/  USEL UR4, URZ, 0xffffffff, UP0 ;  /* 0xffffffffff047887 */ /* 0x000fe40008000000 */
[----:B------:R-:W-:-:S10]  /*04d0*/  UISETP.NE.AND.EX UP2, UPT, UR9, URZ, UPT, UP2 ;  /* 0x000000ff0900728c */ /* 0x000fd4000bf45320 */
[----:B------:R-:W-:Y:S01]  /*04e0*/  VOTEU.ANY UP1, P0 ;  /* 0x0000000000ff7886 */ /* 0x000fe20000020100 */
[----:B------:R-:W-:-:S04]  /*04f0*/  @!UP2 USEL UR4, URZ, 0xffffffff, UP1 ;  /* 0xffffffffff04a887 */ /* 0x000fc80008800000 */
[----:B------:R-:W-:-:S04]  /*0500*/  ULOP3.LUT UR4, UR4, 0x1, URZ, 0xc0, !UPT ;  /* 0x0000000104047892 */ /* 0x000fc8000f8ec0ff */
[----:B------:R-:W-:-:S11]  /*0510*/  UISETP.NE.U32.AND UP5, UPT, UR4, 0x1, UPT ;  /* 0x000000010400788c */ /* 0x000fd6000bfa5070 */
.L_x_8:
[----:B------:R-:W3:Y:S01]  /*0520*/  SHFL.IDX PT, R0, R72, RZ, 0x1f ;  /* 0x00001fff48007589 */ /* 0x000ee200000e0000 */
[----:B------:R-:W-:Y:S01]  /*0530*/  R2UR UR4, R12 ;  /* 0x000000000c0472ca */ /* 0x000fe200000e0000 */
[----:B------:R-:W-:-:S04]  /*0540*/  UISETP.NE.AND UP1, UPT, UR10, 0x2, UPT ;  /* 0x000000020a00788c */ /* 0x000fc8000bf25270 */
[----:B------:R-:W-:-:S08]  /*0550*/  USEL UR37, URZ, 0x1, UP1 ;  /* 0x00000001ff257887 */ /* 0x000fd00008800000 */
[----:B------:R-:W-:-:S06]  /*0560*/  UISETP.EQ.AND UP2, UPT, UR4, URZ, !UP1 ;  /* 0x000000ff0400728c */ /* 0x000fcc000cf42270 */
[----:B------:R-:W-:Y:S02]  /*0570*/  PLOP3.LUT P5, PT, P1, PT, UP2, 0x80, 0x8 ;  /* 0x000000000008781c */ /* 0x000fe40000faf028 */
[----:B---3--:R-:W-:-:S13]  /*0580*/  ISETP.NE.AND P0, PT, R0, RZ, PT ;  /* 0x000000ff0000720c */ /* 0x008fda0003f05270 */
[----:B------:R-:W-:Y:S05]  /*0590*/  @P0 BRA `(.L_x_9) ;  /* 0x0000000000340947 */ /* 0x000fea0003800000 */
[----:B------:R-:W-:Y:S01]  /*05a0*/  UMOV UR4, 0x400 ;  /* 0x0000040000047882 */ /* 0x000fe20000000000 */
[----:B------:R-:W-:Y:S01]  /*05b0*/  UMOV UR6, 0x1 ;  /* 0x0000000100067882 */ /* 0x000fe20000000000 */
[----:B------:R-:W-:Y:S02]  /*05c0*/  ULEA UR4, UR46, UR4, 0x18 ;  /* 0x000000042e047291 */ /* 0x000fe4000f8ec0ff */
[----:B------:R-:W-:-:S04]  /*05d0*/  UIADD3 UR6, UPT, UPT, -UR6, 0x100000, URZ ;  /* 0x0010000006067890 */ /* 0x000fc8000fffe1ff */
[----:B------:R-:W-:Y:S02]  /*05e0*/  USHF.L.U32 UR7, UR6, 0xb, URZ ;  /* 0x0000000b06077899 */ /* 0x000fe400080006ff */
[----:B------:R-:W-:Y:S01]  /*05f0*/  USHF.L.U32 UR6, UR6, 0x1, URZ ;  /* 0x0000000106067899 */ /* 0x000fe200080006ff */
[----:B------:R-:W-:Y:S01]  /*0600*/  ELECT P0, URZ, PT ;  /* 0x0000000000ff782f */ /* 0x000fe20003800000 */
[----:B------:R-:W3:Y:S10]  /*0610*/  FENCE.VIEW.ASYNC.S ;  /* 0x00000000000073c6 */ /* 0x000ef40000000000 */
[----:B---3--:R3:W4:Y:S01]  /*0620*/  SYNCS.EXCH.64 URZ, [UR4], UR6 ;  /* 0x0000000604ff75b2 */ /* 0x0087220008000100 */
[----:B------:R3:W1:Y:S01]  /*0630*/  SYNCS.EXCH.64 URZ, [UR4+0x10], UR6 ;  /* 0x0000100604ff75b2 */ /* 0x0006620008000100 */
[----:B------:R3:W1:Y:S01]  /*0640*/  SYNCS.EXCH.64 URZ, [UR4+0x8], UR6 ;  /* 0x0000080604ff75b2 */ /* 0x0006620008000100 */
[----:B------:R3:W1:Y:S01]  /*0650*/  SYNCS.EXCH.64 URZ, [UR4+0x18], UR6 ;  /* 0x0000180604ff75b2 */ /* 0x0006620008000100 */
[----:B------:R-:W-:Y:S01]  /*0660*/  NOP ;  /* 0x0000000000007918 */ /* 0x000fe20000000000 */
.L_x_9:
[----:B------:R-:W2:Y:S01]  /*0670*/  SHFL.IDX PT, R0, R72, RZ, 0x1f ;  /* 0x00001fff48007589 */ /* 0x000ea200000e0000 */
[----:B------:R-:W-:Y:S01]  /*0680*/  NOP ;  /* 0x0000000000007918 */ /* 0x000fe20000000000 */
[----:B--2---:R-:W-:-:S13]  /*0690*/  ISETP.NE.AND P0, PT, R0, 0x1, PT ;  /* 0x000000010000780c */ /* 0x004fda0003f05270 */
[----:B------:R-:W-:Y:S05]  /*06a0*/  @P0 BRA `(.L_x_10) ;  /* 0x0000000000540947 */ /* 0x000fea0003800000 */
[----:B---3--:R-:W-:Y:S01]  /*06b0*/  UMOV UR4, 0x400 ;  /* 0x0000040000047882 */ /* 0x008fe20000000000 */
[----:B------:R-:W-:Y:S01]  /*06c0*/  UMOV UR8, 0x20 ;  /* 0x0000002000087882 */ /* 0x000fe20000000000 */
[----:B------:R-:W-:Y:S01]  /*06d0*/  UMOV UR6, 0x80 ;  /* 0x0000008000067882 */ /* 0x000fe20000000000 */
[----:B------:R-:W-:Y:S02]  /*06e0*/  ULEA UR4, UR46, UR4, 0x18 ;  /* 0x000000042e047291 */ /* 0x000fe4000f8ec0ff */
[----:B------:R-:W-:-:S04]  /*06f0*/  UIADD3 UR8, UPT, UPT, -UR8, 0x100000, URZ ;  /* 0x0010000008087890 */ /* 0x000fc8000fffe1ff */
[----:B------:R-:W-:Y:S02]  /*0700*/  USHF.L.U32 UR9, UR8, 0xb, URZ ;  /* 0x0000000b08097899 */ /* 0x000fe400080006ff */
[----:B------:R-:W-:Y:S02]  /*0710*/  USHF.L.U32 UR8, UR8, 0x1, URZ ;  /* 0x0000000108087899 */ /* 0x000fe400080006ff */
[----:B------:R-:W-:-:S04]  /*0720*/  UIADD3 UR6, UPT, UPT, -UR6, 0x100000, URZ ;  /* 0x0010000006067890 */ /* 0x000fc8000fffe1ff */
[----:B------:R-:W-:Y:S02]  /*0730*/  USHF.L.U32 UR7, UR6, 0xb, URZ ;  /* 0x0000000b06077899 */ /* 0x000fe400080006ff */
[----:B------:R-:W-:Y:S01]  /*0740*/  USHF.L.U32 UR6, UR6, 0x1, URZ ;  /* 0x0000000106067899 */ /* 0x000fe200080006ff */
[----:B------:R-:W-:Y:S01]  /*0750*/  ELECT P0, URZ, PT ;  /* 0x0000000000ff782f */ /* 0x000fe20003800000 */
[----:B------:R-:W2:Y:S02]  /*0760*/  FENCE.VIEW.ASYNC.S ;  /* 0x00000000000073c6 */ /* 0x000ea40000000000 */
[----:B--2---:R2:W3:Y:S08]  /*0770*/  SYNCS.EXCH.64 URZ, [UR4+0x20], UR8 ;  /* 0x0000200804ff75b2 */ /* 0x0044f00008000100 */
[----:B------:R2:W1:Y:S01]  /*0780*/  SYNCS.EXCH.64 URZ, [UR4+0x40], UR6 ;  /* 0x0000400604ff75b2 */ /* 0x0004620008000100 */
[----:B------:R2:W1:Y:S01]  /*0790*/  SYNCS.EXCH.64 URZ, [UR4+0x28], UR8 ;  /* 0x0000280804ff75b2 */ /* 0x0004620008000100 */
[----:B------:R2:W1:Y:S01]  /*07a0*/  SYNCS.EXCH.64 URZ, [UR4+0x48], UR6 ;  /* 0x0000480604ff75b2 */ /* 0x0004620008000100 */
[----:B------:R2:W1:Y:S01]  /*07b0*/  SYNCS.EXCH.64 URZ, [UR4+0x30], UR8 ;  /* 0x0000300804ff75b2 */ /* 0x0004620008000100 */
[----:B------:R2:W1:Y:S01]  /*07c0*/  SYNCS.EXCH.64 URZ, [UR4+0x50], UR6 ;  /* 0x0000500604ff75b2 */ /* 0x0004620008000100 */
[----:B------:R2:W1:Y:S01]  /*07d0*/  SYNCS.EXCH.64 URZ, [UR4+0x38], UR8 ;  /* 0x0000380804ff75b2 */ /* 0x0004620008000100 */
[----:B------:R2:W1:Y:S01]  /*07e0*/  SYNCS.EXCH.64 URZ, [UR4+0x58], UR6 ;  /* 0x0000580604ff75b2 */ /* 0x0004620008000100 */
[----:B------:R-:W-:Y:S01]  /*07f0*/  NOP ;  /* 0x0000000000007918 */ /* 0x000fe20000000000 */
.L_x_10:
[----:B------:R-:W4:Y:S01]  /*0800*/  SHFL.IDX PT, R0, R72, RZ, 0x1f ;  /* 0x00001fff48007589 */ /* 0x000f2200000e0000 */
[----:B------:R-:W-:Y:S01]  /*0810*/  NOP ;  /* 0x0000000000007918 */ /* 0x000fe20000000000 */
[----:B----4-:R-:W-:-:S13]  /*0820*/  ISETP.NE.AND P0, PT, R0, 0x3, PT ;  /* 0x000000030000780c */ /* 0x010fda0003f05270 */
[----:B------:R-:W-:Y:S05]  /*0830*/  @P0 BRA `(.L_x_11) ;  /* 0x00000000002c0947 */ /* 0x000fea0003800000 */
[----:B--23--:R-:W-:Y:S01]  /*0840*/  UMOV UR6, 0x400 ;  /* 0x0000040000067882 */ /* 0x00cfe20000000000 */
[----:B------:R-:W-:Y:S01]  /*0850*/  UMOV UR4, 0x20 ;  /* 0x0000002000047882 */ /* 0x000fe20000000000 */
[----:B------:R-:W-:Y:S02]  /*0860*/  ULEA UR6, UR46, UR6, 0x18 ;  /* 0x000000062e067291 */ /* 0x000fe4000f8ec0ff */
[----:B------:R-:W-:-:S04]  /*0870*/  UIADD3 UR4, UPT, UPT, -UR4, 0x100000, URZ ;  /* 0x0010000004047890 */ /* 0x000fc8000fffe1ff */
[----:B------:R-:W-:Y:S02]  /*0880*/  USHF.L.U32 UR5, UR4, 0xb, URZ ;  /* 0x0000000b04057899 */ /* 0x000fe400080006ff */
[----:B------:R-:W-:Y:S01]  /*0890*/  USHF.L.U32 UR4, UR4, 0x1, URZ ;  /* 0x0000000104047899 */ /* 0x000fe200080006ff */
[----:B------:R-:W-:Y:S01]  /*08a0*/  ELECT P0, URZ, PT ;  /* 0x0000000000ff782f */ /* 0x000fe20003800000 */
[----:B------:R-:W2:Y:S10]  /*08b0*/  FENCE.VIEW.ASYNC.S ;  /* 0x00000000000073c6 */ /* 0x000eb40000000000 */
[----:B--2---:R4:W2:Y:S01]  /*08c0*/  SYNCS.EXCH.64 URZ, [UR6+0x60], UR4 ;  /* 0x0000600406ff75b2 */ /* 0x0048a20008000100 */
[----:B------:R4:W3:Y:S02]  /*08d0*/  SYNCS.EXCH.64 URZ, [UR6+0x68], UR4 ;  /* 0x0000680406ff75b2 */ /* 0x0008e40008000100 */
[----:B----4-:R-:W-:Y:S01]  /*08e0*/  NOP ;  /* 0x0000000000007918 */ /* 0x010fe20000000000 */
.L_x_11:
[----:B------:R-:W4:Y:S01]  /*08f0*/  SHFL.IDX PT, R0, R72, RZ, 0x1f ;  /* 0x00001fff48007589 */ /* 0x000f2200000e0000 */
[----:B------:R-:W-:Y:S01]  /*0900*/  NOP ;  /* 0x0000000000007918 */ /* 0x000fe20000000000 */
[----:B----4-:R-:W-:-:S13]  /*0910*/  ISETP.NE.AND P0, PT, R0, 0x4, PT ;  /* 0x000000040000780c */ /* 0x010fda0003f05270 */
[----:B------:R-:W-:Y:S05]  /*0920*/  @P0 BRA `(.L_x_12) ;  /* 0x0000000000480947 */ /* 0x000fea0003800000 */
[----:B--23--:R-:W-:Y:S01]  /*0930*/  UMOV UR4, 0x1e0 ;  /* 0x000001e000047882 */ /* 0x00cfe20000000000 */
[----:B------:R-:W-:Y:S01]  /*0940*/  UMOV UR6, 0x400 ;  /* 0x0000040000067882 */ /* 0x000fe20000000000 */
[----:B------:R-:W-:Y:S01]  /*0950*/  USEL UR4, UR4, 0x1a0, UP5 ;  /* 0x000001a004047887 */ /* 0x000fe2000a800000 */
        /* <DEDUP_REMOVED lines=10> */
[----:B--2---:R4:W2:Y:S08]  /*0a00*/  SYNCS.EXCH.64 URZ, [UR6+0x70], UR8 ;  /* 0x0000700806ff75b2 */ /* 0x0048b00008000100 */
[----:B------:R4:W3:Y:S01]  /*0a10*/  SYNCS.EXCH.64 URZ, [UR6+0x80], UR4 ;  /* 0x0000800406ff75b2 */ /* 0x0008e20008000100 */
[----:B------:R4:W1:Y:S01]  /*0a20*/  SYNCS.EXCH.64 URZ, [UR6+0x78], UR8 ;  /* 0x0000780806ff75b2 */ /* 0x0008620008000100 */
[----:B------:R4:W1:Y:S02]  /*0a30*/  SYNCS.EXCH.64 URZ, [UR6+0x88], UR4 ;  /* 0x0000880406ff75b2 */ /* 0x0008640008000100 */
[----:B----4-:R-:W-:Y:S01]  /*0a40*/  NOP ;  /* 0x0000000000007918 */ /* 0x010fe20000000000 */
.L_x_12:
[----:B------:R-:W4:Y:S01]  /*0a50*/  SHFL.IDX PT, R0, R72, RZ, 0x1f ;  /* 0x00001fff48007589 */ /* 0x000f2200000e0000 */
[----:B------:R-:W-:Y:S01]  /*0a60*/  NOP ;  /* 0x0000000000007918 */ /* 0x000fe20000000000 */
[----:B----4-:R-:W-:-:S13]  /*0a70*/  ISETP.NE.AND P0, PT, R0, 0x5, PT ;  /* 0x000000050000780c */ /* 0x010fda0003f05270 */
[----:B------:R-:W-:Y:S05]  /*0a80*/  @P0 BRA `(.L_x_13) ;  /* 0x0000000000540947 */ /* 0x000fea0003800000 */
[----:B--23--:R-:W-:Y:S01]  /*0a90*/  UMOV UR4, 0x400 ;  /* 0x0000040000047882 */ /* 0x00cfe20000000000 */
        /* <DEDUP_REMOVED lines=14> */
[----:B------:R4:W1:Y:S01]  /*0b80*/  SYNCS.EXCH.64 URZ, [UR4+0xb8], UR8 ;  /* 0x0000b80804ff75b2 */ /* 0x0008620008000100 */
[----:B------:R4:W1:Y:S01]  /*0b90*/  SYNCS.EXCH.64 URZ, [UR4+0xa0], UR6 ;  /* 0x0000a00604ff75b2 */ /* 0x0008620008000100 */
[----:B------:R4:W1:Y:S01]  /*0ba0*/  SYNCS.EXCH.64 URZ, [UR4+0xc0], UR8 ;  /* 0x0000c00804ff75b2 */ /* 0x0008620008000100 */
[----:B------:R4:W1:Y:S01]  /*0bb0*/  SYNCS.EXCH.64 URZ, [UR4+0xa8], UR6 ;  /* 0x0000a80604ff75b2 */ /* 0x0008620008000100 */
[----:B------:R4:W1:Y:S02]  /*0bc0*/  SYNCS.EXCH.64 URZ, [UR4+0xc8], UR8 ;  /* 0x0000c80804ff75b2 */ /* 0x0008640008000100 */
[----:B----4-:R-:W-:Y:S01]  /*0bd0*/  NOP ;  /* 0x0000000000007918 */ /* 0x010fe20000000000 */
.L_x_13:
[----:B------:R-:W4:Y:S01]  /*0be0*/  SHFL.IDX PT, R0, R72, RZ, 0x1f ;  /* 0x00001fff48007589 */ /* 0x000f2200000e0000 */
[----:B------:R-:W-:Y:S01]  /*0bf0*/  ISETP.NE.OR P1, PT, RZ, UR10, !P1 ;  /* 0x0000000aff007c0c */ /* 0x000fe2000cf25670 */
        /* <DEDUP_REMOVED lines=12> */
[----:B------:R4:W3:Y:S01]  /*0cc0*/  SYNCS.EXCH.64 URZ, [UR4+0xe0], UR6 ;  /* 0x0000e00604ff75b2 */ /* 0x0008e20008000100 */
[----:B------:R4:W1:Y:S01]  /*0cd0*/  SYNCS.EXCH.64 URZ, [UR4+0xd8], UR6 ;  /* 0x0000d80604ff75b2 */ /* 0x0008620008000100 */
[----:B------:R4:W1:Y:S02]  /*0ce0*/  SYNCS.EXCH.64 URZ, [UR4+0xe8], UR6 ;  /* 0x0000e80604ff75b2 */ /* 0x0008640008000100 */
[----:B----4-:R-:W-:Y:S01]  /*0cf0*/  NOP ;  /* 0x0000000000007918 */ /* 0x010fe20000000000 */
.L_x_14:
[----:B------:R-:W-:Y:S01]  /*0d00*/  VOTEU.ALL UP1, P1 ;  /* 0x0000000000ff7886 */ /* 0x000fe20000820000 */
[----:B--23--:R-:W2:Y:S01]  /*0d10*/  LDCU UR7, c[0x0][0x36c] ;  /* 0x00006d80ff0777ac */ /* 0x00cea20008000800 */
[----:B------:R-:W-:Y:S01]  /*0d20*/  NOP ;  /* 0x0000000000007918 */ /* 0x000fe20000000000 */
[----:B------:R-:W-:Y:S01]  /*0d30*/  LOP3.LUT R10, R80, 0x1f, RZ, 0xc0, !PT ;  /* 0x0000001f500a7812 */ /* 0x000fe200078ec0ff */
[----:B------:R-:W-:Y:S01]  /*0d40*/  UMOV UR4, 0x20 ;  /* 0x0000002000047882 */ /* 0x000fe20000000000 */
[----:B------:R-:W-:Y:S01]  /*0d50*/  @!UP1 UMOV UR6, 0x400 ;  /* 0x0000040000069882 */ /* 0x000fe20000000000 */
[----:B------:R-:W-:-:S04]  /*0d60*/  @!UP1 UIADD3 UR4, UPT, UPT, -UR4, 0x100000, URZ ;  /* 0x0010000004049890 */ /* 0x000fc8000fffe1ff */
[----:B------:R-:W-:Y:S02]  /*0d70*/  @!UP1 USHF.L.U32 UR5, UR4, 0xb, URZ ;  /* 0x0000000b04059899 */ /* 0x000fe400080006ff */
[----:B------:R-:W-:Y:S02]  /*0d80*/  @!UP1 USHF.L.U32 UR4, UR4, 0x1, URZ ;  /* 0x0000000104049899 */ /* 0x000fe400080006ff */
[----:B------:R-:W-:Y:S01]  /*0d90*/  @!UP1 ULEA UR6, UR46, UR6, 0x18 ;  /* 0x000000062e069291 */ /* 0x000fe2000f8ec0ff */
[----:B------:R-:W-:Y:S01]  /*0da0*/  VOTEU.ALL UP1, P1 ;  /* 0x0000000000ff7886 */ /* 0x000fe20000820000 */
[----:B------:R-:W-:Y:S01]  /*0db0*/  UISETP.NE.AND UP4, UPT, UR10, URZ, UPT ;  /* 0x000000ff0a00728c */ /* 0x000fe2000bf85270 */
[----:B------:R-:W3:Y:S09]  /*0dc0*/  FENCE.VIEW.ASYNC.S ;  /* 0x00000000000073c6 */ /* 0x000ef20000000000 */
[----:B---3--:R3:W4:Y:S01]  /*0dd0*/  @!UP1 SYNCS.EXCH.64 URZ, [UR6+0xf0], UR4 ;  /* 0x0000f00406ff95b2 */ /* 0x0087220008000100 */
[----:B--2---:R-:W-:-:S09]  /*0de0*/  UISETP.EQ.U32.AND UP1, UPT, UR7, 0x1, UPT ;  /* 0x000000010700788c */ /* 0x004fd2000bf22070 */
[----:B------:R-:W-:Y:S05]  /*0df0*/  BRA.U !UP1, `(.L_x_15) ;  /* 0x0000000109087547 */ /* 0x000fea000b800000 */
[----:B-1--4-:R-:W-:Y:S01]  /*0e00*/  UCGABAR_ARV ;  /* 0x00000000000079c7 */ /* 0x012fe20008000000 */
[----:B------:R-:W-:Y:S05]  /*0e10*/  BRA `(.L_x_16) ;  /* 0x0000000000047947 */ /* 0x000fea0003800000 */
.L_x_15:
[----:B-1--4-:R-:W-:Y:S01]  /*0e20*/  NOP ;  /* 0x0000000000007918 */ /* 0x012fe20000000000 */
.L_x_16:
[----:B------:R-:W1:Y:S01]  /*0e30*/  S2R R11, SR_CTAID.X ;  /* 0x00000000000b7919 */ /* 0x000e620000002500 */
[----:B------:R-:W-:-:S05]  /*0e40*/  CS2R.32 R68, SR_CgaSize ;  /* 0x0000000000447805 */ /* 0x000fca0000008a00 */
[----:B------:R-:W-:-:S05]  /*0e50*/  IMAD R68, R68, -0xa0, RZ ;  /* 0xffffff6044447824 */ /* 0x000fca00078e02ff */
[----:B---3--:R-:W-:-:S14]  /*0e60*/  R2UR UR5, R68 ;  /* 0x00000000440572ca */ /* 0x008fdc00000e0000 */
[----:B------:R-:W2:Y:S01]  /*0e70*/  LDCU UR5, c[0x0][UR5+0x2b0] ;  /* 0x00005600050577ac */ /* 0x000ea20008000800 */
[----:B------:R-:W-:-:S05]  /*0e80*/  CS2R.32 R0, SR_CgaSize ;  /* 0x0000000000007805 */ /* 0x000fca0000008a00 */
[----:B------:R-:W-:-:S06]  /*0e90*/  IMAD R0, R0, -0xa0, RZ ;  /* 0xffffff6000007824 */ /* 0x000fcc00078e02ff */
[----:B------:R-:W3:Y:S01]  /*0ea0*/  LDC R0, c[0x0][R0+0x2a0] ;  /* 0x0000a80000007b82 */ /* 0x000ee20000000800 */
[----:B------:R-:W-:Y:S01]  /*0eb0*/  PRMT R8, RZ, 0x7610, R8 ;  /* 0x00007610ff087816 */ /* 0x000fe20000000008 */
[----:B------:R-:W4:Y:S01]  /*0ec0*/  S2R R20, SR_CTAID.Y ;  /* 0x0000000000147919 */ /* 0x000f220000002600 */
[----:B------:R-:W-:-:S05]  /*0ed0*/  CS2R.32 R68, SR_CgaSize ;  /* 0x0000000000447805 */ /* 0x000fca0000008a00 */
[----:B------:R-:W-:-:S05]  /*0ee0*/  IMAD R68, R68, -0xa0, RZ ;  /* 0xffffff6044447824 */ /* 0x000fca00078e02ff */
[----:B------:R-:W-:-:S14]  /*0ef0*/  R2UR UR4, R68 ;  /* 0x00000000440472ca */ /* 0x000fdc00000e0000 */
[----:B------:R-:W3:Y:S01]  /*0f00*/  LDCU UR4, c[0x0][UR4+0x2b4] ;  /* 0x00005680040477ac */ /* 0x000ee20008000800 */
[----:B------:R-:W-:Y:S01]  /*0f10*/  UISETP.NE.AND UP2, UPT, UR10, 0x2, UPT ;  /* 0x000000020a00788c */ /* 0x000fe2000bf45270 */
[----:B------:R-:W2:Y:S01]  /*0f20*/  LDC R13, c[0x0][0xb24] ;  /* 0x0002c900ff0d7b82 */ /* 0x000ea20000000800 */
[----:B------:R-:W-:-:S05]  /*0f30*/  CS2R.32 R66, SR_CgaSize ;  /* 0x0000000000427805 */ /* 0x000fca0000008a00 */
[----:B------:R-:W-:-:S06]  /*0f40*/  IMAD R66, R66, -0xa0, RZ ;  /* 0xffffff6042427824 */ /* 0x000fcc00078e02ff */
[----:B------:R-:W3:Y:S08]  /*0f50*/  LDC R66, c[0x0][R66+0x2a4] ;  /* 0x0000a90042427b82 */ /* 0x000ef00000000800 */
[----:B------:R-:W3:Y:S01]  /*0f60*/  LDC R26, c[0x0][0xb24] ;  /* 0x0002c900ff1a7b82 */ /* 0x000ee20000000800 */
[----:B-1----:R-:W-:Y:S01]  /*0f70*/  I2FP.F32.U32 R4, R11 ;  /* 0x0000000b00047245 */ /* 0x002fe20000201000 */
[----:B------:R-:W-:-:S06]  /*0f80*/  IMAD.MOV.U32 R21, RZ, RZ, R11 ;  /* 0x000000ffff157224 */ /* 0x000fcc00078e000b */
[----:B------:R-:W1:Y:S01]  /*0f90*/  S2UR UR60, SR_CTAID.Z ;  /* 0x00000000003c79c3 */ /* 0x000e620000002700 */
[----:B--2---:R-:W-:Y:S02]  /*0fa0*/  ISETP.GE.AND P0, PT, R13, 0x1, PT ;  /* 0x000000010d00780c */ /* 0x004fe40003f06270 */
[----:B----4-:R-:W-:Y:S01]  /*0fb0*/  I2FP.F32.U32 R2, R20 ;  /* 0x0000001400027245 */ /* 0x010fe20000201000 */
[----:B------:R-:W-:-:S04]  /*0fc0*/  FMUL R4, R4, UR5 ;  /* 0x0000000504047c20 */ /* 0x000fc80008400000 */
[----:B---3--:R-:W-:Y:S01]  /*0fd0*/  FMUL R2, R2, UR4 ;  /* 0x0000000402027c20 */ /* 0x008fe20008400000 */
[----:B------:R-:W2:Y:S01]  /*0fe0*/  F2I.U32.TRUNC.NTZ R68, R4 ;  /* 0x0000000400447305 */ /* 0x000ea2000020f000 */
[----:B------:R-:W3:Y:S07]  /*0ff0*/  LDCU UR4, c[0x0][0xb30] ;  /* 0x00016600ff0477ac */ /* 0x000eee0008000800 */
[----:B------:R-:W4:Y:S01]  /*1000*/  F2I.U32.TRUNC.NTZ R3, R2 ;  /* 0x0000000200037305 */ /* 0x000f22000020f000 */
[----:B--2---:R-:W-:-:S04]  /*1010*/  IMAD.MOV R68, RZ, RZ, -R68 ;  /* 0x000000ffff447224 */ /* 0x004fc800078e0a44 */
[----:B------:R-:W-:Y:S01]  /*1020*/  IMAD R68, R0, R68, R11 ;  /* 0x0000004400447224 */ /* 0x000fe200078e020b */
[----:B------:R-:W-:Y:S01]  /*1030*/  PRMT R0, RZ, 0x7610, R0 ;  /* 0x00007610ff007816 */ /* 0x000fe20000000000 */
[----:B---3--:R-:W-:Y:S01]  /*1040*/  UISETP.NE.AND UP3, UPT, UR4, 0x1, UPT ;  /* 0x000000010400788c */ /* 0x008fe2000bf65270 */
[----:B----4-:R-:W-:-:S05]  /*1050*/  IADD3 R3, PT, PT, -R3, RZ, RZ ;  /* 0x000000ff03037210 */ /* 0x010fca0007ffe1ff */
[----:B------:R-:W-:Y:S01]  /*1060*/  IMAD R66, R66, R3, R20 ;  /* 0x0000000342427224 */ /* 0x000fe200078e0214 */
[----:B-1----:R-:W-:Y:S06]  /*1070*/  BRA.U UP4, `(.L_x_17) ;  /* 0x0000000104247547 */ /* 0x002fec000b800000 */
[----:B------:R-:W-:Y:S01]  /*1080*/  ISETP.NE.AND P1, PT, R66, RZ, PT ;  /* 0x000000ff4200720c */ /* 0x000fe20003f25270 */
[----:B------:R-:W-:Y:S01]  /*1090*/  IMAD.MOV.U32 R0, RZ, RZ, 0x3 ;  /* 0x00000003ff007424 */ /* 0x000fe200078e00ff */
[C---:B------:R-:W-:Y:S02]  /*10a0*/  LOP3.LUT R3, R68.reuse, 0xfffffffe, RZ, 0xc0, !PT ;  /* 0xfffffffe44037812 */ /* 0x040fe400078ec0ff */
[----:B------:R-:W-:Y:S02]  /*10b0*/  ISETP.LT.U32.OR P1, PT, R68, 0x2, !P1 ;  /* 0x000000024400780c */ /* 0x000fe40004f21470 */
[----:B------:R-:W-:Y:S02]  /*10c0*/  SHF.L.U32 R0, R0, R3, RZ ;  /* 0x0000000300007219 */ /* 0x000fe400000006ff */
[----:B------:R-:W-:Y:S02]  /*10d0*/  SEL R5, RZ, 0x1, !P1 ;  /* 0x00000001ff057807 */ /* 0x000fe40004800000 */
[----:B------:R-:W-:-:S05]  /*10e0*/  SEL R2, RZ, 0x2, !P1 ;  /* 0x00000002ff027807 */ /* 0x000fca0004800000 */
[----:B------:R-:W-:-:S05]  /*10f0*/  IMAD.IADD R2, R5, 0x1, R2 ;  /* 0x0000000105027824 */ /* 0x000fca00078e0202 */
[----:B------:R-:W-:Y:S02]  /*1100*/  PRMT R8, R2, 0x7610, R8 ;  /* 0x0000761002087816 */ /* 0x000fe40000000008 */
.L_x_17:
[----:B------:R-:W-:Y:S05]  /*1110*/  @!P0 BRA `(.L_x_18) ;  /* 0x0000000000b88947 */ /* 0x000fea0003800000 */
[----:B------:R-:W1:Y:S01]  /*1120*/  LDC.64 R4, c[0x0][0xb18] ;  /* 0x0002c600ff047b82 */ /* 0x000e620000000a00 */
[----:B------:R-:W-:-:S07]  /*1130*/  ISETP.NE.AND P0, PT, R13, 0x1, PT ;  /* 0x000000010d00780c */ /* 0x000fce0003f05270 */
[----:B------:R-:W2:Y:S08]  /*1140*/  LDC R16, c[0x0][0xb0c] ;  /* 0x0002c300ff107b82 */ /* 0x000eb00000000800 */
[----:B------:R-:W3:Y:S08]  /*1150*/  LDC R15, c[0x0][0x370] ;  /* 0x0000dc00ff0f7b82 */ /* 0x000ef00000000800 */
[----:B------:R-:W4:Y:S01]  /*1160*/  LDC R18, c[0x0][0x374] ;  /* 0x0000dd00ff127b82 */ /* 0x000f220000000800 */
[----:B-1----:R-:W-:-:S07]  /*1170*/  ISETP.NE.AND P1, PT, R4, 0x1, PT ;  /* 0x000000010400780c */ /* 0x002fce0003f25270 */
[----:B------:R-:W3:Y:S01]  /*1180*/  LDC.64 R6, c[0x0][0xb10] ;  /* 0x0002c400ff067b82 */ /* 0x000ee20000000a00 */
[----:B--2---:R-:W-:-:S07]  /*1190*/  ISETP.NE.AND P2, PT, R16, 0x1, PT ;  /* 0x000000011000780c */ /* 0x004fce0003f45270 */
[----:B------:R-:W1:Y:S08]  /*11a0*/  LDC R14, c[0x0][0xb20] ;  /* 0x0002c800ff0e7b82 */ /* 0x000e700000000800 */
[----:B------:R-:W2:Y:S01]  /*11b0*/  LDC.64 R2, c[0x0][0xb28] ;  /* 0x0002ca00ff027b82 */ /* 0x000ea20000000a00 */
[----:B----4-:R-:W-:-:S04]  /*11c0*/  IMAD.HI.U32 R17, R18, R5, RZ ;  /* 0x0000000512117227 */ /* 0x010fc800078e00ff */
[----:B------:R-:W-:-:S04]  /*11d0*/  IMAD.HI.U32 R5, R20, R5, RZ ;  /* 0x0000000514057227 */ /* 0x000fc800078e00ff */
[----:B---3--:R-:W-:-:S04]  /*11e0*/  IMAD.HI.U32 R22, R15, R6, RZ ;  /* 0x000000060f167227 */ /* 0x008fc800078e00ff */
[C---:B------:R-:W-:Y:S01]  /*11f0*/  IMAD.HI.U32 R24, R11.reuse, R6, RZ ;  /* 0x000000060b187227 */ /* 0x040fe200078e00ff */
[-C--:B------:R-:W-:Y:S02]  /*1200*/  @P2 SHF.R.U32.HI R15, RZ, R7.reuse, R22 ;  /* 0x00000007ff0f2219 */ /* 0x080fe40000011616 */
[-C--:B-1----:R-:W-:Y:S02]  /*1210*/  @P1 SHF.R.U32.HI R18, RZ, R14.reuse, R17 ;  /* 0x0000000eff121219 */ /* 0x082fe40000011611 */
[----:B------:R-:W-:Y:S02]  /*1220*/  SHF.R.U32.HI R5, RZ, R14, R5 ;  /* 0x0000000eff057219 */ /* 0x000fe40000011605 */
[----:B------:R-:W-:Y:S02]  /*1230*/  SHF.R.U32.HI R24, RZ, R7, R24 ;  /* 0x00000007ff187219 */ /* 0x000fe40000011618 */
[----:B------:R-:W-:Y:S01]  /*1240*/  SEL R5, R20, R5, !P1 ;  /* 0x0000000514057207 */ /* 0x000fe20004800000 */
[----:B--2---:R-:W-:Y:S01]  /*1250*/  IMAD.HI.U32 R22, R18, R2, RZ ;  /* 0x0000000212167227 */ /* 0x004fe200078e00ff */
[----:B------:R-:W-:-:S02]  /*1260*/  SEL R21, R11, R24, !P2 ;  /* 0x000000180b157207 */ /* 0x000fc40005000000 */
[----:B------:R-:W-:Y:S01]  /*1270*/  IADD3 R7, PT, PT, -R5, RZ, RZ ;  /* 0x000000ff05077210 */ /* 0x000fe20007ffe1ff */
[----:B------:R-:W-:Y:S01]  /*1280*/  IMAD.HI.U32 R6, R15, R2, RZ ;  /* 0x000000020f067227 */ /* 0x000fe200078e00ff */
[----:B------:R-:W-:-:S03]  /*1290*/  @P0 SHF.R.U32.HI R18, RZ, R3, R22 ;  /* 0x00000003ff120219 */ /* 0x000fc60000011616 */
[----:B------:R-:W-:Y:S01]  /*12a0*/  IMAD R7, R4, R7, R20 ;  /* 0x0000000704077224 */ /* 0x000fe200078e0214 */
[----:B------:R-:W-:Y:S01]  /*12b0*/  @P0 SHF.R.U32.HI R15, RZ, R3, R6 ;  /* 0x00000003ff0f0219 */ /* 0x000fe20000011606 */
[----:B------:R-:W-:-:S04]  /*12c0*/  IMAD R18, R18, R13, RZ ;  /* 0x0000000d12127224 */ /* 0x000fc800078e02ff */
[----:B------:R-:W-:Y:S01]  /*12d0*/  IMAD R6, R15, R13, RZ ;  /* 0x0000000d0f067224 */ /* 0x000fe200078e02ff */
[----:B------:R-:W-:-:S04]  /*12e0*/  ISETP.GE.AND P1, PT, R5, R18, PT ;  /* 0x000000120500720c */ /* 0x000fc80003f26270 */
[----:B------:R-:W-:Y:S01]  /*12f0*/  ISETP.GE.OR P1, PT, R21, R6, P1 ;  /* 0x000000061500720c */ /* 0x000fe20000f26670 */
[----:B------:R-:W-:-:S05]  /*1300*/  IMAD.HI.U32 R6, R5, R2, RZ ;  /* 0x0000000205067227 */ /* 0x000fca00078e00ff */
[----:B------:R-:W-:-:S04]  /*1310*/  SHF.R.U32.HI R6, RZ, R3, R6 ;  /* 0x00000003ff067219 */ /* 0x000fc80000011606 */
[----:B------:R-:W-:-:S03]  /*1320*/  SEL R6, R5, R6, !P0 ;  /* 0x0000000605067207 */ /* 0x000fc60004000000 */
[----:B------:R-:W-:Y:S01]  /*1330*/  @!P1 IMAD.HI.U32 R14, R21, R2, RZ ;  /* 0x00000002150e9227 */ /* 0x000fe200078e00ff */
[----:B------:R-:W-:-:S04]  /*1340*/  IADD3 R2, PT, PT, -R6, RZ, RZ ;  /* 0x000000ff06027210 */ /* 0x000fc80007ffe1ff */
[----:B------:R-:W-:Y:S01]  /*1350*/  @!P1 SHF.R.U32.HI R14, RZ, R3, R14 ;  /* 0x00000003ff0e9219 */ /* 0x000fe2000001160e */
[----:B------:R-:W-:-:S03]  /*1360*/  IMAD R2, R13, R2, R5 ;  /* 0x000000020d027224 */ /* 0x000fc600078e0205 */
[----:B------:R-:W-:-:S05]  /*1370*/  @!P1 SEL R3, R21, R14, !P0 ;  /* 0x0000000e15039207 */ /* 0x000fca0004000000 */
[--C-:B------:R-:W-:Y:S02]  /*1380*/  @!P1 IMAD.IADD R6, R6, 0x1, -R3.reuse ;  /* 0x0000000106069824 */ /* 0x100fe400078e0a03 */
[----:B------:R-:W-:Y:S01]  /*1390*/  @!P1 IMAD R3, R2, R15, R3 ;  /* 0x0000000f02039224 */ /* 0x000fe200078e0203 */
[----:B------:R-:W-:Y:S01]  /*13a0*/  IADD3 R2, PT, PT, -R21, RZ, RZ ;  /* 0x000000ff15027210 */ /* 0x000fe20007ffe1ff */
[----:B------:R-:W-:Y:S02]  /*13b0*/  @!P1 IMAD R5, R6, R13, R21 ;  /* 0x0000000d06059224 */ /* 0x000fe400078e0215 */
[----:B------:R-:W-:Y:S02]  /*13c0*/  @!P1 IMAD.MOV.U32 R21, RZ, RZ, R3 ;  /* 0x000000ffff159224 */ /* 0x000fe400078e0003 */
[----:B------:R-:W-:Y:S02]  /*13d0*/  IMAD R2, R16, R2, R11 ;  /* 0x0000000210027224 */ /* 0x000fe400078e020b */
[----:B------:R-:W-:-:S02]  /*13e0*/  IMAD R20, R5, R4, R7 ;  /* 0x0000000405147224 */ /* 0x000fc400078e0207 */
[----:B------:R-:W-:Y:S02]  /*13f0*/  IMAD R21, R21, R16, R2 ;  /* 0x0000001015157224 */ /* 0x000fe400078e0202 */
.L_x_18:
[----:B------:R-:W-:Y:S05]  /*1400*/  BRA.U UP3, `(.L_x_19) ;  /* 0x0000000103407547 */ /* 0x000fea000b800000 */
[----:B------:R-:W1:Y:S08]  /*1410*/  LDC.64 R4, c[0x0][0xb10] ;  /* 0x0002c400ff047b82 */ /* 0x000e700000000a00 */
[----:B------:R-:W2:Y:S08]  /*1420*/  LDC.64 R2, c[0x0][0xb18] ;  /* 0x0002c600ff027b82 */ /* 0x000eb00000000a00 */
[----:B------:R-:W3:Y:S08]  /*1430*/  LDC R6, c[0x0][0xb20] ;  /* 0x0002c800ff067b82 */ /* 0x000ef00000000800 */
[----:B------:R-:W4:Y:S01]  /*1440*/  LDC R14, c[0x0][0xb0c] ;  /* 0x0002c300ff0e7b82 */ /* 0x000f220000000800 */
[----:B-1----:R-:W-:-:S05]  /*1450*/  IMAD.HI.U32 R4, R21, R4, RZ ;  /* 0x0000000415047227 */ /* 0x002fca00078e00ff */
[----:B------:R-:W-:Y:S01]  /*1460*/  SHF.R.U32.HI R4, RZ, R5, R4 ;  /* 0x00000005ff047219 */ /* 0x000fe20000011604 */
[----:B--2---:R-:W-:Y:S01]  /*1470*/  IMAD.HI.U32 R3, R20, R3, RZ ;  /* 0x0000000314037227 */ /* 0x004fe200078e00ff */
[----:B------:R-:W-:-:S04]  /*1480*/  ISETP.NE.AND P0, PT, R2, 0x1, PT ;  /* 0x000000010200780c */ /* 0x000fc80003f05270 */
[----:B---3--:R-:W-:-:S04]  /*1490*/  SHF.R.U32.HI R3, RZ, R6, R3 ;  /* 0x00000006ff037219 */ /* 0x008fc80000011603 */
[----:B------:R-:W-:Y:S02]  /*14a0*/  SEL R3, R20, R3, !P0 ;  /* 0x0000000314037207 */ /* 0x000fe40004000000 */
[----:B----4-:R-:W-:-:S04]  /*14b0*/  ISETP.NE.AND P1, PT, R14, 0x1, PT ;  /* 0x000000010e00780c */ /* 0x010fc80003f25270 */
[----:B------:R-:W-:-:S05]  /*14c0*/  SEL R6, R21, R4, !P1 ;  /* 0x0000000415067207 */ /* 0x000fca0004800000 */
[----:B------:R-:W-:Y:S02]  /*14d0*/  IMAD.IADD R4, R3, 0x1, -R6 ;  /* 0x0000000103047824 */ /* 0x000fe400078e0a06 */
[----:B------:R-:W-:Y:S02]  /*14e0*/  IMAD.IADD R3, R6, 0x1, -R3 ;  /* 0x0000000106037824 */ /* 0x000fe400078e0a03 */
[----:B------:R-:W-:Y:S02]  /*14f0*/  IMAD R21, R4, R14, R21 ;  /* 0x0000000e04157224 */ /* 0x000fe400078e0215 */
[----:B------:R-:W-:Y:S02]  /*1500*/  IMAD R20, R3, R2, R20 ;  /* 0x0000000203147224 */ /* 0x000fe400078e0214 */
.L_x_19:
[----:B------:R-:W-:Y:S05]  /*1510*/  BRA.U !UP1, `(.L_x_20) ;  /* 0x00000001090c7547 */ /* 0x000fea000b800000 */
[----:B------:R-:W-:Y:S01]  /*1520*/  UCGABAR_WAIT ;  /* 0x0000000000007dc7 */ /* 0x000fe20008000000 */
[----:B------:R-:W-:Y:S01]  /*1530*/  CCTL.IVALL ;  /* 0x00000000ff00798f */ /* 0x000fe20002000000 */
[----:B------:R-:W-:Y:S05]  /*1540*/  BRA `(.L_x_21) ;  /* 0x0000000000047947 */ /* 0x000fea0003800000 */
.L_x_20:
[----:B------:R-:W-:Y:S06]  /*1550*/  BAR.SYNC.DEFER_BLOCKING 0x0 ;  /* 0x0000000000007b1d */ /* 0x000fec0000010000 */
.L_x_21:
[----:B------:R-:W-:Y:S05]  /*1560*/  BRA.U UP2, `(.L_x_22) ;  /* 0x0000001502987547 */ /* 0x000fea000b800000 */
[----:B------:R-:W1:Y:S01]  /*1570*/  LDCU UR6, c[0x0][0x38c] ;  /* 0x00007180ff0677ac */ /* 0x000e620008000800 */
[----:B------:R-:W2:Y:S01]  /*1580*/  LDC R9, c[0x0][0x370] ;  /* 0x0000dc00ff097b82 */ /* 0x000ea20000000800 */
[C---:B------:R-:W-:Y:S01]  /*1590*/  IMAD.SHL.U32 R17, R11.reuse, 0x80, RZ ;  /* 0x000000800b117824 */ /* 0x040fe200078e00ff */
[----:B------:R-:W-:Y:S01]  /*15a0*/  PLOP3.LUT P1, PT, PT, PT, UP5, 0x80, 0x8 ;  /* 0x000000000008781c */ /* 0x000fe20003f2f058 */
[----:B------:R-:W-:Y:S01]  /*15b0*/  HFMA2 R15, -RZ, RZ, 0, 5.9604644775390625e-08 ;  /* 0x00000001ff0f7431 */ /* 0x000fe200000001ff */
[----:B------:R-:W-:Y:S01]  /*15c0*/  UISETP.NE.AND UP1, UPT, UR10, URZ, UPT ;  /* 0x000000ff0a00728c */ /* 0x000fe2000bf25270 */
[----:B------:R-:W-:Y:S01]  /*15d0*/  HFMA2 R12, -RZ, RZ, 0, 0 ;  /* 0x00000000ff0c7431 */ /* 0x000fe200000001ff */
[----:B------:R-:W-:Y:S01]  /*15e0*/  ISETP.NE.AND P4, PT, R10, RZ, P5 ;  /* 0x000000ff0a00720c */ /* 0x000fe20002f85270 */
[----:B------:R-:W-:Y:S01]  /*15f0*/  IMAD.SHL.U32 R16, R11, 0x40, RZ ;  /* 0x000000400b107824 */ /* 0x000fe200078e00ff */
[----:B------:R-:W3:Y:S01]  /*1600*/  LDC R0, c[0x0][0x374] ;  /* 0x0000dd00ff007b82 */ /* 0x000ee20000000800 */
[----:B------:R-:W-:Y:S01]  /*1610*/  PLOP3.LUT P1, PT, P1, PT, PT, 0x8, 0x80 ;  /* 0x000000000080781c */ /* 0x000fe20000f2e170 */
[----:B------:R-:W-:Y:S01]  /*1620*/  IMAD.MOV.U32 R14, RZ, RZ, RZ ;  /* 0x000000ffff0e7224 */ /* 0x000fe200078e00ff */
[----:B------:R-:W-:Y:S01]  /*1630*/  MOV R8, 0x1 ;  /* 0x0000000100087802 */ /* 0x000fe20000000f00 */
[----:B------:R-:W-:Y:S01]  /*1640*/  IMAD.MOV.U32 R10, RZ, RZ, RZ ;  /* 0x000000ffff0a7224 */ /* 0x000fe200078e00ff */
[----:B------:R-:W-:Y:S01]  /*1650*/  LOP3.LUT R17, R17, 0x80, RZ, 0xc0, !PT ;  /* 0x0000008011117812 */ /* 0x000fe200078ec0ff */
[----:B------:R-:W4:Y:S01]  /*1660*/  LDCU.64 UR38, c[0x0][0x348] ;  /* 0x00006900ff2677ac */ /* 0x000f220008000a00 */
[----:B-1----:R-:W-:-:S02]  /*1670*/  UIADD3 UR5, UPT, UPT, UR6, 0x7f, URZ ;  /* 0x0000007f06057890 */ /* 0x002fc4000fffe0ff */
[----:B------:R-:W-:Y:S02]  /*1680*/  UIADD3 UR61, UPT, UPT, UR6, 0xfe, URZ ;  /* 0x000000fe063d7890 */ /* 0x000fe4000fffe0ff */
[----:B------:R-:W-:Y:S02]  /*1690*/  USHF.R.S32.HI UR4, URZ, 0x1f, UR5 ;  /* 0x0000001fff047899 */ /* 0x000fe40008011405 */
[----:B------:R-:W-:Y:S02]  /*16a0*/  USEL UR37, UR37, 0x2, UP1 ;  /* 0x0000000225257887 */ /* 0x000fe40008800000 */
[----:B------:R-:W-:Y:S01]  /*16b0*/  ULEA.HI UR4, UR4, UR5, URZ, 0x7 ;  /* 0x0000000504047291 */ /* 0x000fe2000f8f38ff */
[----:B------:R-:W-:-:S03]  /*16c0*/  UMOV UR23, URZ ;  /* 0x000000ff00177c82 */ /* 0x000fc60008000000 */
[----:B------:R-:W-:Y:S02]  /*16d0*/  USHF.R.S32.HI UR53, URZ, 0x7, UR4 ;  /* 0x00000007ff357899 */ /* 0x000fe40008011404 */
[----:B------:R-:W-:Y:S02]  /*16e0*/  UIADD3 UR4, UPT, UPT, UR6, -0x1, URZ ;  /* 0xffffffff06047890 */ /* 0x000fe4000fffe0ff */
[----:B------:R-:W-:Y:S02]  /*16f0*/  UISETP.LT.U32.AND UP0, UPT, UR53, 0x2, UPT ;  /* 0x000000023500788c */ /* 0x000fe4000bf01070 */
[----:B------:R-:W-:Y:S02]  /*1700*/  UISETP.GE.U32.AND UP2, UPT, UR4, -0xff, UPT ;  /* 0xffffff010400788c */ /* 0x000fe4000bf46070 */
[----:B------:R-:W-:-:S04]  /*1710*/  USEL UR47, UR53, 0x2, UP0 ;  /* 0x00000002352f7887 */ /* 0x000fc80008000000 */
[----:B------:R-:W-:Y:S02]  /*1720*/  UIADD3 UR4, UPT, UPT, UR47, -0x1, URZ ;  /* 0xffffffff2f047890 */ /* 0x000fe4000fffe0ff */
[----:B------:R-:W-:-:S03]  /*1730*/  UIADD3 UR55, UPT, UPT, UR53, -UR47, URZ ;  /* 0x8000002f35377290 */ /* 0x000fc6000fffe0ff */
[----:B------:R-:W-:-:S04]  /*1740*/  @UP2 UIADD3 UR4, UPT, UPT, UR47, URZ, URZ ;  /* 0x000000ff2f042290 */ /* 0x000fc8000fffe0ff */
[----:B------:R-:W-:Y:S02]  /*1750*/  UIADD3 UR45, UPT, UPT, UR4, 0x1, URZ ;  /* 0x00000001042d7890 */ /* 0x000fe4000fffe0ff */
[----:B--2-4-:R-:W-:-:S12]  /*1760*/  UIADD3 UR54, UPT, UPT, -UR4, URZ, URZ ;  /* 0x000000ff04367290 */ /* 0x014fd8000fffe1ff */
.L_x_46:
[----:B------:R-:W-:Y:S01]  /*1770*/  UISETP.NE.AND UP0, UPT, UR46, URZ, UPT ;  /* 0x000000ff2e00728c */ /* 0x000fe2000bf05270 */
[----:B------:R-:W1:Y:S08]  /*1780*/  S2UR UR46, SR_CgaCtaId ;  /* 0x00000000002e79c3 */ /* 0x000e700000008800 */
[----:B------:R-:W-:Y:S05]  /*1790*/  BRA.U UP0, `(.L_x_23) ;  /* 0x0000000100347547 */ /* 0x000fea000b800000 */
[----:B------:R-:W2:Y:S01]  /*17a0*/  S2R R2, SR_CgaCtaId ;  /* 0x0000000000027919 */ /* 0x000ea20000008800 */
[----:B------:R-:W-:-:S04]  /*17b0*/  MOV R3, 0x400 ;  /* 0x0000040000037802 */ /* 0x000fc80000000f00 */
[----:B--2---:R-:W-:Y:S02]  /*17c0*/  LEA R3, R2, R3, 0x18 ;  /* 0x0000000302037211 */ /* 0x004fe400078ec0ff */
[----:B------:R-:W-:-:S03]  /*17d0*/  SHF.L.U32 R2, R8, 0x1f, RZ ;  /* 0x0000001f08027819 */ /* 0x000fc600000006ff */
[----:B------:R-:W-:-:S04]  /*17e0*/  IMAD R3, R10, 0x8, R3 ;  /* 0x000000080a037824 */ /* 0x000fc800078e0203 */
[----:B------:R-:W2:Y:S02]  /*17f0*/  SYNCS.PHASECHK.TRANS64.TRYWAIT P0, [R3+URZ+0xe0], R2 ;  /* 0x0000e002030075a7 */ /* 0x000ea400080011ff */
[----:B--2---:R-:W-:Y:S05]  /*1800*/  @!P0 BRA `(.L_x_24) ;  /* 0x000000ac000c8947 */ /* 0x004fea0003800000 */
.L_x_187:
[----:B------:R-:W-:Y:S01]  /*1810*/  VIADD R10, R10, 0x1 ;  /* 0x000000010a0a7836 */ /* 0x000fe20000000000 */
[----:B------:R2:W-:Y:S04]  /*1820*/  SYNCS.ARRIVE.TRANS64.A1T0 RZ, [R3+URZ+0xd0], RZ ;  /* 0x0000d0ff03ff79a7 */ /* 0x0005e800081000ff */
[----:B------:R-:W-:-:S04]  /*1830*/  ISETP.NE.AND P0, PT, R10, 0x2, PT ;  /* 0x000000020a00780c */ /* 0x000fc80003f05270 */
[----:B------:R-:W-:Y:S02]  /*1840*/  SEL R10, R10, RZ, P0 ;  /* 0x000000ff0a0a7207 */ /* 0x000fe40000000000 */
[----:B--2---:R-:W-:-:S04]  /*1850*/  SEL R3, RZ, 0x1, P0 ;  /* 0x00000001ff037807 */ /* 0x004fc80000000000 */
[----:B------:R-:W-:-:S07]  /*1860*/  LOP3.LUT R8, R8, R3, RZ, 0x3c, !PT ;  /* 0x0000000308087212 */ /* 0x000fce00078e3cff */
.L_x_23:
[----:B------:R-:W-:Y:S01]  /*1870*/  UMOV UR21, 0x400 ;  /* 0x0000040000157882 */ /* 0x000fe20000000000 */
[----:B------:R-:W-:Y:S01]  /*1880*/  LEA.HI R3, R21, R21, RZ, 0x1 ;  /* 0x0000001515037211 */ /* 0x000fe200078f08ff */
[----:B-1----:R-:W-:Y:S01]  /*1890*/  ULEA UR21, UR46, UR21, 0x18 ;  /* 0x000000152e157291 */ /* 0x002fe2000f8ec0ff */
[----:B------:R-:W-:Y:S01]  /*18a0*/  SHF.L.U32 R2, R15, 0x1f, RZ ;  /* 0x0000001f0f027819 */ /* 0x000fe200000006ff */
[----:B------:R-:W-:Y:S01]  /*18b0*/  UISETP.GE.U32.AND UP0, UPT, UR61, 0xff, UPT ;  /* 0x000000ff3d00788c */ /* 0x000fe2000bf06070 */
[----:B------:R-:W-:Y:S01]  /*18c0*/  R2UR UR5, R20 ;  /* 0x00000000140572ca */ /* 0x000fe200000e0000 */
[----:B------:R-:W-:Y:S01]  /*18d0*/  ULEA UR4, UR23, UR21, 0x3 ;  /* 0x0000001517047291 */ /* 0x000fe2000f8e18ff */
[----:B------:R-:W-:Y:S01]  /*18e0*/  IMAD.SHL.U32 R3, R3, 0x40, RZ ;  /* 0x0000004003037824 */ /* 0x000fe200078e00ff */
[----:B------:R-:W-:Y:S01]  /*18f0*/  R2UR UR59, R16 ;  /* 0x00000000103b72ca */ /* 0x000fe200000e0000 */
[----:B------:R-:W-:Y:S01]  /*1900*/  UMOV UR22, URZ ;  /* 0x000000ff00167c82 */ /* 0x000fe20008000000 */
[----:B------:R-:W-:-:S02]  /*1910*/  R2UR UR27, R17 ;  /* 0x00000000111b72ca */ /* 0x000fc400000e0000 */
[----:B------:R-:W-:-:S03]  /*1920*/  LOP3.LUT R3, R3, 0xffffff80, RZ, 0xc0, !PT ;  /* 0xffffff8003037812 */ /* 0x000fc600078ec0ff */
[----:B------:R1:W2:Y:S01]  /*1930*/  SYNCS.PHASECHK.TRANS64.TRYWAIT P2, [UR4+0x10], R2 ;  /* 0x00001002ff0075a7 */ /* 0x0002a20008041104 */
[----:B------:R-:W-:-:S07]  /*1940*/  R2UR UR4, R3 ;  /* 0x00000000030472ca */ /* 0x000fce00000e0000 */
[----:B------:R-:W-:-:S06]  /*1950*/  ULEA UR27, UR5, UR27, 0x8 ;  /* 0x0000001b051b7291 */ /* 0x000fcc000f8e40ff */
[----:B------:R-:W-:Y:S01]  /*1960*/  ULOP3.LUT UR59, UR4, 0x40, UR59, 0xf8, !UPT ;  /* 0x00000040043b7892 */ /* 0x000fe2000f8ef83b */
[----:B------:R-:W-:Y:S11]  /*1970*/  BRA.U !UP0, `(.L_x_25) ;  /* 0x0000000508587547 */ /* 0x000ff6000b800000 */
[----:B------:R-:W-:Y:S01]  /*1980*/  UMOV UR29, UR54 ;  /* 0x00000036001d7c82 */ /* 0x000fe20008000000 */
[----:B------:R-:W-:Y:S01]  /*1990*/  UMOV UR6, UR23 ;  /* 0x0000001700067c82 */ /* 0x000fe20008000000 */
[----:B------:R-:W-:-:S05]  /*19a0*/  UMOV UR42, 0x40 ;  /* 0x00000040002a7882 */ /* 0x000fca0000000000 */
.L_x_33:
[----:B------:R-:W-:Y:S01]  /*19b0*/  ULEA UR7, UR6, UR21, 0x3 ;  /* 0x0000001506077291 */ /* 0x000fe2000f8e18ff */
[----:B--2---:R-:W-:Y:S01]  /*19c0*/  @P5 MOV R3, 0x30000 ;  /* 0x0003000000035802 */ /* 0x004fe20000000f00 */
[----:B--2-4-:R-:W-:Y:S10]  /*19d0*/  @P2 BRA `(.L_x_26) ;  /* 0x00000000000c2947 */ /* 0x014ff40003800000 */
[----:B------:R-:W-:-:S04]  /*19e0*/  SHF.L.U32 R5, R15, 0x1f, RZ ;  /* 0x0000001f0f057819 */ /* 0x000fc800000006ff */
[----:B------:R-:W2:Y:S02]  /*19f0*/  SYNCS.PHASECHK.TRANS64.TRYWAIT P0, [UR7+0x10], R5 ;  /* 0x00001005ff0075a7 */ /* 0x000ea40008001107 */
[----:B--2---:R-:W-:Y:S05]  /*1a00*/  @!P0 BRA `(.L_x_27) ;  /* 0x000000a800a08947 */ /* 0x004fea0003800000 */
.L_x_26:
[----:B------:R2:W-:Y:S01]  /*1a10*/  @P5 SYNCS.ARRIVE.TRANS64 RZ, [UR7], R3 ;  /* 0x00000003ffff59a7 */ /* 0x0005e20008000007 */
[----:B------:R-:W-:Y:S02]  /*1a20*/  ULOP3.LUT UR4, UR37, 0x2, URZ, 0xfc, !UPT ;  /* 0x0000000225047892 */ /* 0x000fe4000f8efcff */
[----:B------:R-:W-:Y:S02]  /*1a30*/  UIADD3 UR29, UPT, UPT, UR29, 0x1, URZ ;  /* 0x000000011d1d7890 */ /* 0x000fe4000fffe0ff */
[----:B------:R-:W-:Y:S02]  /*1a40*/  UISETP.NE.AND UP0, UPT, UR4, 0x2, UPT ;  /* 0x000000020400788c */ /* 0x000fe4000bf05270 */
[----:B------:R-:W-:-:S07]  /*1a50*/  UISETP.NE.AND UP2, UPT, UR29, 0x1, UPT ;  /* 0x000000011d00788c */ /* 0x000fce000bf45270 */
[----:B------:R-:W-:Y:S05]  /*1a60*/  BRA.U UP0, `(.L_x_28) ;  /* 0x0000000100047547 */ /* 0x000fea000b800000 */
[----:B------:R-:W-:Y:S05]  /*1a70*/  BPT.TRAP 0x1 ;  /* 0x000000040000795c */ /* 0x000fea0000300000 */
.L_x_28:
[----:B------:R-:W-:Y:S04]  /*1a80*/  BSSY.RECONVERGENT B0, `(.L_x_29) ;  /* 0x0000003000007945 */ /* 0x000fe80003800200 */
[----:B------:R-:W-:Y:S05]  /*1a90*/  @!P4 BRA `(.L_x_30) ;  /* 0x000000000004c947 */ /* 0x000fea0003800000 */
[----:B------:R-:W-:Y:S05]  /*1aa0*/  BPT.TRAP 0x1 ;  /* 0x000000040000795c */ /* 0x000fea0000300000 */
.L_x_30:
[----:B------:R-:W-:Y:S05]  /*1ab0*/  BSYNC.RECONVERGENT B0 ;  /* 0x0000000000007941 */ /* 0x000fea0003800200 */
.L_x_29:
[----:B------:R-:W-:Y:S01]  /*1ac0*/  UIADD3 UR4, UPT, UPT, UR6, 0x1, URZ ;  /* 0x0000000106047890 */ /* 0x000fe2000fffe0ff */
[----:B------:R-:W-:Y:S01]  /*1ad0*/  BSSY.RECONVERGENT B0, `(.L_x_31) ;  /* 0x000003c000007945 */ /* 0x000fe20003800200 */
[----:B------:R-:W-:Y:S02]  /*1ae0*/  ELECT P0, URZ, PT ;  /* 0x0000000000ff782f */ /* 0x000fe40003800000 */
[----:B------:R-:W-:-:S04]  /*1af0*/  UISETP.NE.AND UP0, UPT, UR4, 0x2, UPT ;  /* 0x000000020400788c */ /* 0x000fc8000bf05270 */
[----:B------:R-:W-:Y:S02]  /*1b00*/  USEL UR5, URZ, 0x1, UP0 ;  /* 0x00000001ff057887 */ /* 0x000fe40008000000 */
[----:B------:R-:W-:-:S04]  /*1b10*/  USEL UR23, UR4, URZ, UP0 ;  /* 0x000000ff04177287 */ /* 0x000fc80008000000 */
[----:B------:R-:W-:Y:S01]  /*1b20*/  ULEA UR4, UR23, UR21, 0x3 ;  /* 0x0000001517047291 */ /* 0x000fe2000f8e18ff */
[----:B------:R-:W-:-:S04]  /*1b30*/  LOP3.LUT R15, R15, UR5, RZ, 0x3c, !PT ;  /* 0x000000050f0f7c12 */ /* 0x000fc8000f8e3cff */
[----:B-1----:R-:W-:-:S04]  /*1b40*/  SHF.L.U32 R2, R15, 0x1f, RZ ;  /* 0x0000001f0f027819 */ /* 0x002fc800000006ff */
[----:B------:R1:W4:Y:S01]  /*1b50*/  SYNCS.PHASECHK.TRANS64.TRYWAIT P2, [UR4+0x10], R2 ;  /* 0x00001002ff0075a7 */ /* 0x0003220008041104 */
[----:B------:R-:W-:Y:S05]  /*1b60*/  @!P0 BRA `(.L_x_32) ;  /* 0x0000000000c88947 */ /* 0x000fea0003800000 */
[----:B------:R-:W-:Y:S02]  /*1b70*/  ULEA UR32, UR6, UR21, 0xf ;  /* 0x0000001506207291 */ /* 0x000fe4000f8e78ff */
[----:B------:R-:W-:Y:S02]  /*1b80*/  UIADD3 UR4, UP1, UPT, UR38, 0x80, URZ ;  /* 0x0000008026047890 */ /* 0x000fe4000ff3e0ff */
[----:B------:R-:W-:Y:S02]  /*1b90*/  ULEA UR13, UR6, UR21, 0x10 ;  /* 0x00000015060d7291 */ /* 0x000fe4000f8e80ff */
[----:B------:R-:W-:Y:S02]  /*1ba0*/  UIADD3 UR14, UP0, UPT, UR38, 0x180, URZ ;  /* 0x00000180260e7890 */ /* 0x000fe4000ff1e0ff */
[----:B------:R-:W-:Y:S02]  /*1bb0*/  UIADD3 UR58, UPT, UPT, UR42, -0x40, URZ ;  /* 0xffffffc02a3a7890 */ /* 0x000fe4000fffe0ff */
[----:B------:R-:W-:-:S02]  /*1bc0*/  ULOP3.LUT UR57, UR7, 0xfefffff8, URZ, 0xc0, !UPT ;  /* 0xfefffff807397892 */ /* 0x000fc4000f8ec0ff */
[----:B------:R-:W-:Y:S02]  /*1bd0*/  UIADD3.X UR5, UPT, UPT, URZ, UR39, URZ, UP1, !UPT ;  /* 0x00000027ff057290 */ /* 0x000fe40008ffe4ff */
[----:B------:R-:W-:Y:S02]  /*1be0*/  UIADD3 UR56, UPT, UPT, UR32, 0x8400, URZ ;  /* 0x0000840020387890 */ /* 0x000fe4000fffe0ff */
[----:B------:R-:W-:Y:S02]  /*1bf0*/  UIADD3 UR50, UPT, UPT, UR42, -0x20, URZ ;  /* 0xffffffe02a327890 */ /* 0x000fe4000fffe0ff */
[----:B------:R-:W-:Y:S02]  /*1c00*/  UIADD3 UR48, UPT, UPT, UR32, 0xa400, URZ ;  /* 0x0000a40020307890 */ /* 0x000fe4000fffe0ff */
[----:B------:R-:W-:Y:S02]  /*1c10*/  UIADD3 UR40, UPT, UPT, UR32, 0xc400, URZ ;  /* 0x0000c40020287890 */ /* 0x000fe4000fffe0ff */
[----:B------:R-:W-:-:S02]  /*1c20*/  UIADD3 UR34, UPT, UPT, UR42, 0x20, URZ ;  /* 0x000000202a227890 */ /* 0x000fc4000fffe0ff */
[----:B------:R-:W-:Y:S02]  /*1c30*/  UIADD3 UR32, UPT, UPT, UR32, 0xe400, URZ ;  /* 0x0000e40020207890 */ /* 0x000fe4000fffe0ff */
[----:B------:R-:W-:Y:S02]  /*1c40*/  UIADD3.X UR15, UPT, UPT, URZ, UR39, URZ, UP0, !UPT ;  /* 0x00000027ff0f7290 */ /* 0x000fe400087fe4ff */
[----:B------:R-:W-:Y:S02]  /*1c50*/  UIADD3 UR24, UPT, UPT, UR13, 0x18400, URZ ;  /* 0x000184000d187890 */ /* 0x000fe4000fffe0ff */
[----:B------:R-:W-:Y:S01]  /*1c60*/  UIADD3 UR8, UPT, UPT, UR13, 0x1c400, URZ ;  /* 0x0001c4000d087890 */ /* 0x000fe2000fffe0ff */
[----:B------:R-:W-:Y:S01]  /*1c70*/  UMOV UR30, 0x0 ;  /* 0x00000000001e7882 */ /* 0x000fe20000000000 */
[----:B------:R-:W-:Y:S01]  /*1c80*/  UMOV UR31, 0x10000000 ;  /* 0x10000000001f7882 */ /* 0x000fe20000000000 */
[----:B------:R-:W-:Y:S01]  /*1c90*/  UMOV UR51, UR59 ;  /* 0x0000003b00337c82 */ /* 0x000fe20008000000 */
[----:B------:R-:W-:Y:S01]  /*1ca0*/  UMOV UR52, UR60 ;  /* 0x0000003c00347c82 */ /* 0x000fe20008000000 */
[----:B------:R-:W-:Y:S01]  /*1cb0*/  UMOV UR49, UR57 ;  /* 0x0000003900317c82 */ /* 0x000fe20008000000 */
[----:B------:R-:W-:Y:S01]  /*1cc0*/  UMOV UR43, UR59 ;  /* 0x0000003b002b7c82 */ /* 0x000fe20008000000 */
[----:B------:R-:W-:Y:S01]  /*1cd0*/  UMOV UR44, UR60 ;  /* 0x0000003c002c7c82 */ /* 0x000fe20008000000 */
[----:B------:R-:W-:Y:S01]  /*1ce0*/  UMOV UR41, UR57 ;  /* 0x0000003900297c82 */ /* 0x000fe20008000000 */
[----:B------:R-:W-:Y:S01]  /*1cf0*/  UTMALDG.3D.2CTA [UR56], [UR4], desc[UR30] ;  /* 0x00001e38040075b4 */ /* 0x000fe20008211000 */
[----:B------:R-:W-:Y:S01]  /*1d00*/  UMOV UR35, UR59 ;  /* 0x0000003b00237c82 */ /* 0x000fe20008000000 */
        /* <DEDUP_REMOVED lines=10> */
[----:B------:R-:W-:Y:S01]  /*1db0*/  UIADD3 UR16, UPT, UPT, UR13, 0x20400, URZ ;  /* 0x000204000d107890 */ /* 0x000fe2000fffe0ff */
[----:B------:R-:W-:Y:S01]  /*1dc0*/  UMOV UR18, UR42 ;  /* 0x0000002a00127c82 */ /* 0x000fe20008000000 */
[----:B------:R-:W-:Y:S01]  /*1dd0*/  UMOV UR19, UR27 ;  /* 0x0000001b00137c82 */ /* 0x000fe20008000000 */
[----:B------:R-:W-:Y:S01]  /*1de0*/  UTMALDG.3D.2CTA [UR40], [UR4], desc[UR30] ;  /* 0x00001e28040075b4 */ /* 0x000fe20008211000 */
[----:B------:R-:W-:Y:S01]  /*1df0*/  UMOV UR20, UR60 ;  /* 0x0000003c00147c82 */ /* 0x000fe20008000000 */
[----:B------:R-:W-:Y:S01]  /*1e00*/  UMOV UR17, UR57 ;  /* 0x0000003900117c82 */ /* 0x000fe20008000000 */
[----:B------:R-:W-:Y:S01]  /*1e10*/  UTMALDG.3D.2CTA [UR32], [UR4], desc[UR30] ;  /* 0x00001e20040075b4 */ /* 0x000fe20008211000 */
[----:B------:R-:W-:Y:S01]  /*1e20*/  UTMALDG.3D.2CTA [UR24], [UR14], desc[UR30] ;  /* 0x00001e180e0075b4 */ /* 0x000fe20008211000 */
[----:B------:R2:W-:Y:S01]  /*1e30*/  UTMALDG.3D.2CTA [UR8], [UR14], desc[UR30] ;  /* 0x00001e080e0075b4 */ /* 0x0005e20008211000 */
[----:B------:R1:W-:Y:S01]  /*1e40*/  UTMALDG.3D.2CTA [UR16], [UR14], desc[UR30] ;  /* 0x00001e100e0075b4 */ /* 0x0003e20008211000 */
[----:B--2---:R-:W-:Y:S01]  /*1e50*/  UIADD3 UR8, UPT, UPT, UR13, 0x24400, URZ ;  /* 0x000244000d087890 */ /* 0x004fe2000fffe0ff */
[----:B------:R-:W-:-:S08]  /*1e60*/  UMOV UR10, UR34 ;  /* 0x00000022000a7c82 */ /* 0x000fd00008000000 */
[----:B------:R1:W-:Y:S02]  /*1e70*/  UTMALDG.3D.2CTA [UR8], [UR14], desc[UR30] ;  /* 0x00001e080e0075b4 */ /* 0x0003e40008211000 */
[----:B-1----:R-:W-:Y:S01]  /*1e80*/  NOP ;  /* 0x0000000000007918 */ /* 0x002fe20000000000 */
.L_x_32:
[----:B------:R-:W-:Y:S05]  /*1e90*/  BSYNC.RECONVERGENT B0 ;  /* 0x0000000000007941 */ /* 0x000fea0003800200 */
.L_x_31:
[----:B------:R-:W-:Y:S01]  /*1ea0*/  UIADD3 UR42, UPT, UPT, UR42, 0x80, URZ ;  /* 0x000000802a2a7890 */ /* 0x000fe2000fffe0ff */
[----:B------:R-:W-:Y:S01]  /*1eb0*/  UMOV UR6, UR23 ;  /* 0x0000001700067c82 */ /* 0x000fe20008000000 */
[----:B------:R-:W-:Y:S01]  /*1ec0*/  UMOV UR22, UR45 ;  /* 0x0000002d00167c82 */ /* 0x000fe20008000000 */
[----:B------:R-:W-:Y:S09]  /*1ed0*/  BRA.U UP2, `(.L_x_33) ;  /* 0xfffffff902b47547 */ /* 0x000ff2000b83ffff */
.L_x_25:
[----:B------:R-:W-:Y:S01]  /*1ee0*/  ULEA UR4, UR23, UR21, 0x3 ;  /* 0x0000001517047291 */ /* 0x000fe2000f8e18ff */
[----:B-1----:R-:W-:Y:S01]  /*1ef0*/  SHF.L.U32 R2, R15, 0x1f, RZ ;  /* 0x0000001f0f027819 */ /* 0x002fe200000006ff */
[----:B------:R-:W-:Y:S01]  /*1f00*/  @!P1 SYNCS.ARRIVE.TRANS64.A1T0 RZ, [UR21+0x68], RZ ;  /* 0x000068ffffff99a7 */ /* 0x000fe20008100015 */
[----:B------:R-:W-:-:S06]  /*1f10*/  UISETP.GT.AND UP0, UPT, UR53, UR47, UPT ;  /* 0x0000002f3500728c */ /* 0x000fcc000bf04270 */
[----:B------:R1:W1:Y:S03]  /*1f20*/  SYNCS.PHASECHK.TRANS64.TRYWAIT P1, [UR4+0x10], R2 ;  /* 0x00001002ff0075a7 */ /* 0x0002660008021104 */
[----:B------:R-:W-:Y:S05]  /*1f30*/  BRA.U !UP0, `(.L_x_34) ;  /* 0x0000000508507547 */ /* 0x000fea000b800000 */
[----:B------:R-:W-:Y:S01]  /*1f40*/  UIADD3 UR29, UPT, UPT, UR55, UR22, URZ ;  /* 0x00000016371d7290 */ /* 0x000fe2000fffe0ff */
[----:B------:R-:W-:-:S11]  /*1f50*/  UMOV UR6, UR23 ;  /* 0x0000001700067c82 */ /* 0x000fd60008000000 */
.L_x_42:
[----:B------:R-:W-:Y:S01]  /*1f60*/  ULEA UR7, UR6, UR21, 0x3 ;  /* 0x0000001506077291 */ /* 0x000fe2000f8e18ff */
[----:B--2---:R-:W-:Y:S01]  /*1f70*/  @P5 MOV R3, 0x30000 ;  /* 0x0003000000035802 */ /* 0x004fe20000000f00 */
[----:B-1----:R-:W-:Y:S10]  /*1f80*/  @P1 BRA `(.L_x_35) ;  /* 0x00000000000c1947 */ /* 0x002ff40003800000 */
[----:B------:R-:W-:-:S04]  /*1f90*/  SHF.L.U32 R5, R15, 0x1f, RZ ;  /* 0x0000001f0f057819 */ /* 0x000fc800000006ff */
[----:B------:R-:W1:Y:S02]  /*1fa0*/  SYNCS.PHASECHK.TRANS64.TRYWAIT P0, [UR7+0x10], R5 ;  /* 0x00001005ff0075a7 */ /* 0x000e640008001107 */
[----:B-1----:R-:W-:Y:S05]  /*1fb0*/  @!P0 BRA `(.L_x_36) ;  /* 0x000000a4004c8947 */ /* 0x002fea0003800000 */
.L_x_35:
[----:B------:R2:W-:Y:S01]  /*1fc0*/  @P5 SYNCS.ARRIVE.TRANS64 RZ, [UR7], R3 ;  /* 0x00000003ffff59a7 */ /* 0x0005e20008000007 */
[----:B------:R-:W-:-:S04]  /*1fd0*/  ULOP3.LUT UR4, UR37, 0x2, URZ, 0xfc, !UPT ;  /* 0x0000000225047892 */ /* 0x000fc8000f8efcff */
[----:B------:R-:W-:-:S09]  /*1fe0*/  UISETP.NE.AND UP0, UPT, UR4, 0x2, UPT ;  /* 0x000000020400788c */ /* 0x000fd2000bf05270 */
[----:B------:R-:W-:Y:S05]  /*1ff0*/  BRA.U UP0, `(.L_x_37) ;  /* 0x0000000100047547 */ /* 0x000fea000b800000 */
[----:B------:R-:W-:Y:S05]  /*2000*/  BPT.TRAP 0x1 ;  /* 0x000000040000795c */ /* 0x000fea0000300000 */
.L_x_37:
[----:B------:R-:W-:Y:S04]  /*2010*/  BSSY.RECONVERGENT B0, `(.L_x_38) ;  /* 0x0000003000007945 */ /* 0x000fe80003800200 */
[----:B------:R-:W-:Y:S05]  /*2020*/  @!P4 BRA `(.L_x_39) ;  /* 0x000000000004c947 */ /* 0x000fea0003800000 */
[----:B------:R-:W-:Y:S05]  /*2030*/  BPT.TRAP 0x1 ;  /* 0x000000040000795c */ /* 0x000fea0000300000 */
.L_x_39:
[----:B------:R-:W-:Y:S05]  /*2040*/  BSYNC.RECONVERGENT B0 ;  /* 0x0000000000007941 */ /* 0x000fea0003800200 */
.L_x_38:
        /* <DEDUP_REMOVED lines=9> */
[----:B------:R1:W1:Y:S01]  /*20e0*/  SYNCS.PHASECHK.TRANS64.TRYWAIT P1, [UR4+0x10], R2 ;  /* 0x00001002ff0075a7 */ /* 0x0002620008021104 */
[----:B------:R-:W-:Y:S05]  /*20f0*/  @!P0 BRA `(.L_x_41) ;  /* 0x0000000000cc8947 */ /* 0x000fea0003800000 */
[----:B------:R-:W-:Y:S02]  /*2100*/  ULEA UR32, UR6, UR21, 0xf ;  /* 0x0000001506207291 */ /* 0x000fe4000f8e78ff */
[----:B------:R-:W-:Y:S02]  /*2110*/  UIADD3 UR4, UP1, UPT, UR38, 0x80, URZ ;  /* 0x0000008026047890 */ /* 0x000fe4000ff3e0ff */
[----:B------:R-:W-:Y:S02]  /*2120*/  USHF.L.U32 UR58, UR22, 0x7, URZ ;  /* 0x00000007163a7899 */ /* 0x000fe400080006ff */
[----:B------:R-:W-:Y:S02]  /*2130*/  ULEA UR13, UR6, UR21, 0x10 ;  /* 0x00000015060d7291 */ /* 0x000fe4000f8e80ff */
[----:B------:R-:W-:Y:S02]  /*2140*/  UIADD3 UR14, UP0, UPT, UR38, 0x180, URZ ;  /* 0x00000180260e7890 */ /* 0x000fe4000ff1e0ff */
[----:B------:R-:W-:-:S02]  /*2150*/  ULOP3.LUT UR57, UR7, 0xfefffff8, URZ, 0xc0, !UPT ;  /* 0xfefffff807397892 */ /* 0x000fc4000f8ec0ff */
[----:B------:R-:W-:Y:S02]  /*2160*/  UIADD3.X UR5, UPT, UPT, URZ, UR39, URZ, UP1, !UPT ;  /* 0x00000027ff057290 */ /* 0x000fe40008ffe4ff */
[----:B------:R-:W-:Y:S02]  /*2170*/  UIADD3 UR56, UPT, UPT, UR32, 0x8400, URZ ;  /* 0x0000840020387890 */ /* 0x000fe4000fffe0ff */
[----:B------:R-:W-:Y:S02]  /*2180*/  UIADD3 UR50, UPT, UPT, UR58, 0x20, URZ ;  /* 0x000000203a327890 */ /* 0x000fe4000fffe0ff */
[----:B------:R-:W-:Y:S02]  /*2190*/  UIADD3 UR48, UPT, UPT, UR32, 0xa400, URZ ;  /* 0x0000a40020307890 */ /* 0x000fe4000fffe0ff */
[----:B------:R-:W-:Y:S02]  /*21a0*/  UIADD3 UR42, UPT, UPT, UR58, 0x40, URZ ;  /* 0x000000403a2a7890 */ /* 0x000fe4000fffe0ff */
[----:B------:R-:W-:-:S02]  /*21b0*/  UIADD3 UR40, UPT, UPT, UR32, 0xc400, URZ ;  /* 0x0000c40020287890 */ /* 0x000fc4000fffe0ff */
[----:B------:R-:W-:Y:S02]  /*21c0*/  UIADD3 UR34, UPT, UPT, UR58, 0x60, URZ ;  /* 0x000000603a227890 */ /* 0x000fe4000fffe0ff */
        /* <DEDUP_REMOVED lines=37> */
[----:B--2---:R-:W-:Y:S01]  /*2420*/  NOP ;  /* 0x0000000000007918 */ /* 0x004fe20000000000 */
.L_x_41:
[----:B-1----:R-:W-:Y:S05]  /*2430*/  BSYNC.RECONVERGENT B0 ;  /* 0x0000000000007941 */ /* 0x002fea0003800200 */
.L_x_40:
[----:B------:R-:W-:Y:S01]  /*2440*/  UIADD3 UR22, UPT, UPT, UR22, 0x1, URZ ;  /* 0x0000000116167890 */ /* 0x000fe2000fffe0ff */
[----:B------:R-:W-:-:S03]  /*2450*/  UMOV UR6, UR23 ;  /* 0x0000001700067c82 */ /* 0x000fc60008000000 */
[----:B------:R-:W-:-:S09]  /*2460*/  UISETP.NE.AND UP0, UPT, UR22, UR29, UPT ;  /* 0x0000001d1600728c */ /* 0x000fd2000bf05270 */
[----:B------:R-:W-:Y:S05]  /*2470*/  BRA.U UP0, `(.L_x_42) ;  /* 0xfffffff900b87547 */ /* 0x000fea000b83ffff */
.L_x_34:
[----:B-1----:R-:W-:Y:S01]  /*2480*/  LEA R2, R14, UR21, 0x3 ;  /* 0x000000150e027c11 */ /* 0x002fe2000f8e18ff */
[----:B------:R-:W-:Y:S01]  /*2490*/  NOP ;  /* 0x0000000000007918 */ /* 0x000fe20000000000 */
[----:B--2---:R-:W-:Y:S02]  /*24a0*/  SHF.L.U32 R3, R12, 0x1f, RZ ;  /* 0x0000001f0c037819 */ /* 0x004fe400000006ff */
[----:B------:R-:W-:Y:S02]  /*24b0*/  LEA R4, R14, UR21, 0x4 ;  /* 0x000000150e047c11 */ /* 0x000fe4000f8e20ff */
[----:B------:R-:W1:Y:S02]  /*24c0*/  SYNCS.PHASECHK.TRANS64.TRYWAIT P0, [R2+URZ+0x70], R3 ;  /* 0x00007003020075a7 */ /* 0x000e6400080011ff */
[----:B-1----:R-:W-:Y:S05]  /*24d0*/  @!P0 BRA `(.L_x_43) ;  /* 0x000000a0001c8947 */ /* 0x002fea0003800000 */
.L_x_190:
[----:B------:R-:W4:Y:S01]  /*24e0*/  LDS.128 R4, [R4+0x100] ;  /* 0x0001000004047984 */ /* 0x000f220000000c00 */
[----:B------:R-:W-:Y:S01]  /*24f0*/  ISETP.GE.AND P0, PT, R26, 0x1, PT ;  /* 0x000000011a00780c */ /* 0x000fe20003f06270 */
[----:B-1----:R-:W-:Y:S01]  /*2500*/  VIADD R2, R2, 0x80 ;  /* 0x0000008002027836 */ /* 0x002fe20000000000 */
[----:B------:R-:W-:Y:S01]  /*2510*/  @!PT LDS RZ, [RZ] ;  /* 0x00000000fffff984 */ /* 0x000fe20000000800 */
[----:B------:R-:W-:Y:S01]  /*2520*/  @!PT LDS RZ, [RZ] ;  /* 0x00000000fffff984 */ /* 0x000fe20000000800 */
[----:B------:R-:W-:Y:S01]  /*2530*/  @!PT LDS RZ, [RZ] ;  /* 0x00000000fffff984 */ /* 0x000fe20000000800 */
[----:B------:R-:W-:Y:S01]  /*2540*/  @!PT LDS RZ, [RZ] ;  /* 0x00000000fffff984 */ /* 0x000fe20000000800 */
[----:B------:R1:W-:Y:S06]  /*2550*/  MEMBAR.ALL.CTA ;  /* 0x0000000000007992 */ /* 0x0003ec0000008000 */
[----:B-1----:R-:W1:Y:S01]  /*2560*/  FENCE.VIEW.ASYNC.S ;  /* 0x00000000000073c6 */ /* 0x002e620000000000 */
[----:B------:R-:W-:-:S04]  /*2570*/  PRMT R2, RZ, 0x654, R2 ;  /* 0x00000654ff027816 */ /* 0x000fc80000000002 */
[----:B-1----:R1:W-:Y:S01]  /*2580*/  SYNCS.ARRIVE.TRANS64.RED.A1T0 RZ, [R2+URZ], RZ ;  /* 0x000000ff02ff79a7 */ /* 0x0023e200081004ff */
[----:B----4-:R-:W-:-:S13]  /*2590*/  LOP3.LUT P2, RZ, R6, 0x1, RZ, 0xc0, !PT ;  /* 0x0000000106ff7812 */ /* 0x010fda000784c0ff */
[----:B------:R-:W-:Y:S01]  /*25a0*/  @P2 SHF.R.U32.HI R3, RZ, 0x10, R5 ;  /* 0x00000010ff032819 */ /* 0x000fe20000011605 */
[----:B------:R-:W-:Y:S01]  /*25b0*/  VOTEU.ANY UP0, P2 ;  /* 0x0000000000ff7886 */ /* 0x000fe20001000100 */
[----:B------:R-:W-:Y:S02]  /*25c0*/  @P2 MOV R13, R4 ;  /* 0x00000004000d2202 */ /* 0x000fe40000000f00 */
[----:B------:R-:W-:Y:S02]  /*25d0*/  @P2 R2UR.BROADCAST UR4, R3 ;  /* 0x00000000030422ca */ /* 0x000fe400008e0000 */
[----:B------:R-:W-:-:S11]  /*25e0*/  @P2 LOP3.LUT R11, R5, 0xffff, RZ, 0xc0, !PT ;  /* 0x0000ffff050b2812 */ /* 0x000fd600078ec0ff */
[----:B------:R-:W-:Y:S01]  /*25f0*/  @UP0 UMOV UR60, UR4 ;  /* 0x00000004003c0c82 */ /* 0x000fe20008000000 */
[----:B-1----:R-:W-:Y:S05]  /*2600*/  @!P0 BRA `(.L_x_44) ;  /* 0x0000000000b88947 */ /* 0x002fea0003800000 */
[----:B------:R-:W3:Y:S01]  /*2610*/  LDC.64 R4, c[0x0][0xb18] ;  /* 0x0002c600ff047b82 */ /* 0x000ee20000000a00 */
[----:B------:R-:W-:-:S07]  /*2620*/  ISETP.NE.AND P3, PT, R26, 0x1, PT ;  /* 0x000000011a00780c */ /* 0x000fce0003f65270 */
[----:B------:R-:W1:Y:S08]  /*2630*/  LDC.64 R6, c[0x0][0xb10] ;  /* 0x0002c400ff067b82 */ /* 0x000e700000000a00 */
[----:B------:R-:W2:Y:S08]  /*2640*/  LDC R18, c[0x0][0xb20] ;  /* 0x0002c800ff127b82 */ /* 0x000eb00000000800 */
[----:B------:R-:W4:Y:S01]  /*2650*/  LDC R20, c[0x0][0xb0c] ;  /* 0x0002c300ff147b82 */ /* 0x000f220000000800 */
[----:B---3--:R-:W-:Y:S01]  /*2660*/  IMAD.HI.U32 R19, R0, R5, RZ ;  /* 0x0000000500137227 */ /* 0x008fe200078e00ff */
[----:B------:R-:W-:-:S03]  /*2670*/  ISETP.NE.AND P0, PT, R4, 0x1, PT ;  /* 0x000000010400780c */ /* 0x000fc60003f05270 */
[----:B------:R-:W-:-:S03]  /*2680*/  IMAD.HI.U32 R5, R11, R5, RZ ;  /* 0x000000050b057227 */ /* 0x000fc600078e00ff */
[----:B------:R-:W3:Y:S01]  /*2690*/  LDC.64 R2, c[0x0][0xb28] ;  /* 0x0002ca00ff027b82 */ /* 0x000ee20000000a00 */
[----:B-1----:R-:W-:-:S04]  /*26a0*/  IMAD.HI.U32 R22, R9, R6, RZ ;  /* 0x0000000609167227 */ /* 0x002fc800078e00ff */
[----:B------:R-:W-:Y:S01]  /*26b0*/  IMAD.HI.U32 R24, R13, R6, RZ ;  /* 0x000000060d187227 */ /* 0x000fe200078e00ff */
[----:B------:R-:W-:Y:S02]  /*26c0*/  SHF.R.U32.HI R22, RZ, R7, R22 ;  /* 0x00000007ff167219 */ /* 0x000fe40000011616 */
[-C--:B--2---:R-:W-:Y:S02]  /*26d0*/  SHF.R.U32.HI R19, RZ, R18.reuse, R19 ;  /* 0x00000012ff137219 */ /* 0x084fe40000011613 */
[----:B------:R-:W-:Y:S02]  /*26e0*/  SHF.R.U32.HI R18, RZ, R18, R5 ;  /* 0x00000012ff127219 */ /* 0x000fe40000011605 */
[----:B------:R-:W-:Y:S02]  /*26f0*/  SEL R19, R0, R19, !P0 ;  /* 0x0000001300137207 */ /* 0x000fe40004000000 */
[----:B------:R-:W-:Y:S02]  /*2700*/  SHF.R.U32.HI R24, RZ, R7, R24 ;  /* 0x00000007ff187219 */ /* 0x000fe40000011618 */
[----:B----4-:R-:W-:-:S02]  /*2710*/  ISETP.NE.AND P1, PT, R20, 0x1, PT ;  /* 0x000000011400780c */ /* 0x010fc40003f25270 */
[----:B------:R-:W-:Y:S02]  /*2720*/  SEL R5, R11, R18, !P0 ;  /* 0x000000120b057207 */ /* 0x000fe40004000000 */
[----:B------:R-:W-:Y:S02]  /*2730*/  SEL R21, R9, R22, !P1 ;  /* 0x0000001609157207 */ /* 0x000fe40004800000 */
[----:B------:R-:W-:Y:S01]  /*2740*/  SEL R7, R13, R24, !P1 ;  /* 0x000000180d077207 */ /* 0x000fe20004800000 */
[----:B---3--:R-:W-:-:S04]  /*2750*/  IMAD.HI.U32 R22, R19, R2, RZ ;  /* 0x0000000213167227 */ /* 0x008fc800078e00ff */
[----:B------:R-:W-:Y:S01]  /*2760*/  IMAD.HI.U32 R6, R21, R2, RZ ;  /* 0x0000000215067227 */ /* 0x000fe200078e00ff */
[----:B------:R-:W-:-:S04]  /*2770*/  @P3 SHF.R.U32.HI R19, RZ, R3, R22 ;  /* 0x00000003ff133219 */ /* 0x000fc80000011616 */
        /* <DEDUP_REMOVED lines=8> */
[----:B------:R-:W-:-:S04]  /*2800*/  @!P0 IMAD.HI.U32 R18, R7, R2, RZ ;  /* 0x0000000207128227 */ /* 0x000fc800078e00ff */
[----:B------:R-:W-:Y:S01]  /*2810*/  IMAD.MOV R2, RZ, RZ, -R6 ;  /* 0x000000ffff027224 */ /* 0x000fe200078e0a06 */
[----:B------:R-:W-:-:S03]  /*2820*/  @!P0 SHF.R.U32.HI R18, RZ, R3, R18 ;  /* 0x00000003ff128219 */ /* 0x000fc60000011612 */
[----:B------:R-:W-:Y:S01]  /*2830*/  IMAD R2, R26, R2, R5 ;  /* 0x000000021a027224 */ /* 0x000fe200078e0205 */
[----:B------:R-:W-:Y:S02]  /*2840*/  @!P0 SEL R3, R7, R18, !P3 ;  /* 0x0000001207038207 */ /* 0x000fe40005800000 */
[----:B------:R-:W-:-:S03]  /*2850*/  IADD3 R18, PT, PT, -R5, RZ, RZ ;  /* 0x000000ff05127210 */ /* 0x000fc60007ffe1ff */
[--C-:B------:R-:W-:Y:S02]  /*2860*/  @!P0 IMAD.IADD R6, R6, 0x1, -R3.reuse ;  /* 0x0000000106068824 */ /* 0x100fe400078e0a03 */
[----:B------:R-:W-:Y:S01]  /*2870*/  @!P0 IMAD R3, R2, R21, R3 ;  /* 0x0000001502038224 */ /* 0x000fe200078e0203 */
[----:B------:R-:W-:Y:S01]  /*2880*/  IADD3 R2, PT, PT, -R7, RZ, RZ ;  /* 0x000000ff07027210 */ /* 0x000fe20007ffe1ff */
[----:B------:R-:W-:Y:S02]  /*2890*/  @!P0 IMAD R5, R26, R6, R7 ;  /* 0x000000061a058224 */ /* 0x000fe400078e0207 */
[----:B------:R-:W-:Y:S02]  /*28a0*/  IMAD R11, R4, R18, R11 ;  /* 0x00000012040b7224 */ /* 0x000fe400078e020b */
[----:B------:R-:W-:Y:S02]  /*28b0*/  @!P0 IMAD.MOV.U32 R7, RZ, RZ, R3 ;  /* 0x000000ffff078224 */ /* 0x000fe400078e0003 */
[----:B------:R-:W-:-:S02]  /*28c0*/  IMAD R2, R20, R2, R13 ;  /* 0x0000000214027224 */ /* 0x000fc400078e020d */
[----:B------:R-:W-:Y:S02]  /*28d0*/  IMAD R11, R5, R4, R11 ;  /* 0x00000004050b7224 */ /* 0x000fe400078e020b */
[----:B------:R-:W-:Y:S02]  /*28e0*/  IMAD R13, R7, R20, R2 ;  /* 0x00000014070d7224 */ /* 0x000fe400078e0202 */
.L_x_44:
[----:B------:R-:W1:Y:S02]  /*28f0*/  LDCU UR4, c[0x0][0xb30] ;  /* 0x00016600ff0477ac */ /* 0x000e640008000800 */
[----:B-1----:R-:W-:-:S09]  /*2900*/  UISETP.NE.AND UP0, UPT, UR4, 0x1, UPT ;  /* 0x000000010400788c */ /* 0x002fd2000bf05270 */
[----:B------:R-:W-:Y:S05]  /*2910*/  BRA.U UP0, `(.L_x_45) ;  /* 0x0000000100407547 */ /* 0x000fea000b800000 */
[----:B------:R-:W1:Y:S08]  /*2920*/  LDC.64 R4, c[0x0][0xb10] ;  /* 0x0002c400ff047b82 */ /* 0x000e700000000a00 */
[----:B------:R-:W2:Y:S08]  /*2930*/  LDC.64 R2, c[0x0][0xb18] ;  /* 0x0002c600ff027b82 */ /* 0x000eb00000000a00 */
[----:B------:R-:W4:Y:S08]  /*2940*/  LDC R6, c[0x0][0xb20] ;  /* 0x0002c800ff067b82 */ /* 0x000f300000000800 */
[----:B------:R-:W3:Y:S01]  /*2950*/  LDC R18, c[0x0][0xb0c] ;  /* 0x0002c300ff127b82 */ /* 0x000ee20000000800 */
[----:B-1----:R-:W-:-:S05]  /*2960*/  IMAD.HI.U32 R4, R13, R4, RZ ;  /* 0x000000040d047227 */ /* 0x002fca00078e00ff */
[----:B------:R-:W-:Y:S01]  /*2970*/  SHF.R.U32.HI R4, RZ, R5, R4 ;  /* 0x00000005ff047219 */ /* 0x000fe20000011604 */
[----:B--2---:R-:W-:Y:S01]  /*2980*/  IMAD.HI.U32 R3, R11, R3, RZ ;  /* 0x000000030b037227 */ /* 0x004fe200078e00ff */
[----:B------:R-:W-:-:S04]  /*2990*/  ISETP.NE.AND P0, PT, R2, 0x1, PT ;  /* 0x000000010200780c */ /* 0x000fc80003f05270 */
[----:B----4-:R-:W-:-:S04]  /*29a0*/  SHF.R.U32.HI R6, RZ, R6, R3 ;  /* 0x00000006ff067219 */ /* 0x010fc80000011603 */
[----:B------:R-:W-:Y:S02]  /*29b0*/  SEL R3, R11, R6, !P0 ;  /* 0x000000060b037207 */ /* 0x000fe40004000000 */
[----:B---3--:R-:W-:-:S04]  /*29c0*/  ISETP.NE.AND P1, PT, R18, 0x1, PT ;  /* 0x000000011200780c */ /* 0x008fc80003f25270 */
[----:B------:R-:W-:-:S05]  /*29d0*/  SEL R4, R13, R4, !P1 ;  /* 0x000000040d047207 */ /* 0x000fca0004800000 */
[----:B------:R-:W-:Y:S02]  /*29e0*/  IMAD.IADD R5, R3, 0x1, -R4 ;  /* 0x0000000103057824 */ /* 0x000fe400078e0a04 */
[----:B------:R-:W-:Y:S02]  /*29f0*/  IMAD.IADD R3, R4, 0x1, -R3 ;  /* 0x0000000104037824 */ /* 0x000fe400078e0a03 */
[----:B------:R-:W-:Y:S02]  /*2a00*/  IMAD R13, R5, R18, R13 ;  /* 0x00000012050d7224 */ /* 0x000fe400078e020d */
[----:B------:R-:W-:-:S07]  /*2a10*/  IMAD R11, R3, R2, R11 ;  /* 0x00000002030b7224 */ /* 0x000fce00078e020b */
.L_x_45:
[----:B------:R-:W-:Y:S01]  /*2a20*/  VIADD R14, R14, 0x1 ;  /* 0x000000010e0e7836 */ /* 0x000fe20000000000 */
[----:B------:R-:W-:Y:S01]  /*2a30*/  PLOP3.LUT P1, PT, PT, PT, PT, 0x80, 0x8 ;  /* 0x000000000008781c */ /* 0x000fe20003f2f070 */
[----:B------:R-:W-:Y:S02]  /*2a40*/  IMAD.IADD R21, R13, 0x1, R68 ;  /* 0x000000010d157824 */ /* 0x000fe400078e0244 */
[----:B------:R-:W-:Y:S01]  /*2a50*/  IMAD.IADD R20, R11, 0x1, R66 ;  /* 0x000000010b147824 */ /* 0x000fe200078e0242 */
[----:B------:R-:W-:-:S04]  /*2a60*/  ISETP.NE.AND P0, PT, R14, 0x2, PT ;  /* 0x000000020e00780c */ /* 0x000fc80003f05270 */
[----:B------:R-:W-:Y:S02]  /*2a70*/  SEL R3, RZ, 0x1, P0 ;  /* 0x00000001ff037807 */ /* 0x000fe40000000000 */
[----:B------:R-:W-:Y:S02]  /*2a80*/  SEL R14, R14, RZ, P0 ;  /* 0x000000ff0e0e7207 */ /* 0x000fe40000000000 */
[----:B------:R-:W-:Y:S01]  /*2a90*/  LOP3.LUT R12, R12, R3, RZ, 0x3c, !PT ;  /* 0x000000030c0c7212 */ /* 0x000fe200078e3cff */
[----:B------:R-:W-:Y:S06]  /*2aa0*/  @P2 BRA `(.L_x_46) ;  /* 0xffffffec00302947 */ /* 0x000fec000383ffff */
[----:B------:R-:W-:Y:S01]  /*2ab0*/  UIADD3 UR21, UPT, UPT, UR21, 0x10, URZ ;  /* 0x0000001015157890 */ /* 0x000fe2000fffe0ff */
[----:B------:R-:W-:-:S03]  /*2ac0*/  SHF.L.U32 R3, R15, 0x1f, RZ ;  /* 0x0000001f0f037819 */ /* 0x000fc600000006ff */
[----:B------:R-:W-:-:S09]  /*2ad0*/  ULEA UR4, UR23, UR21, 0x3 ;  /* 0x0000001517047291 */ /* 0x000fd2000f8e18ff */
[----:B------:R-:W1:Y:S02]  /*2ae0*/  SYNCS.PHASECHK.TRANS64.TRYWAIT P0, [UR4], R3 ;  /* 0x00000003ff0075a7 */ /* 0x000e640008001104 */
[----:B-1----:R-:W-:Y:S05]  /*2af0*/  @!P0 BRA `(.L_x_47) ;  /* 0x0000009800a88947 */ /* 0x002fea0003800000 */
.L_x_192:
[----:B------:R-:W-:-:S04]  /*2b00*/  UIADD3 UR4, UPT, UPT, UR23, 0x1, URZ ;  /* 0x0000000117047890 */ /* 0x000fc8000fffe0ff */
[----:B------:R-:W-:-:S04]  /*2b10*/  UISETP.NE.AND UP0, UPT, UR4, 0x2, UPT ;  /* 0x000000020400788c */ /* 0x000fc8000bf05270 */
[----:B------:R-:W-:Y:S02]  /*2b20*/  USEL UR5, URZ, 0x1, UP0 ;  /* 0x00000001ff057887 */ /* 0x000fe40008000000 */
[----:B------:R-:W-:-:S04]  /*2b30*/  USEL UR4, UR4, URZ, UP0 ;  /* 0x000000ff04047287 */ /* 0x000fc80008000000 */
[----:B------:R-:W-:Y:S01]  /*2b40*/  ULEA UR4, UR4, UR21, 0x3 ;  /* 0x0000001504047291 */ /* 0x000fe2000f8e18ff */
[----:B-1----:R-:W-:-:S04]  /*2b50*/  LOP3.LUT R3, R15, UR5, RZ, 0x3c, !PT ;  /* 0x000000050f037c12 */ /* 0x002fc8000f8e3cff */
[----:B------:R-:W-:Y:S01]  /*2b60*/  SHF.L.U32 R3, R3, 0x1f, RZ ;  /* 0x0000001f03037819 */ /* 0x000fe200000006ff */
[----:B---3--:R-:W-:-:S07]  /*2b70*/  IMAD.U32 R0, RZ, RZ, UR4 ;  /* 0x00000004ff007e24 */ /* 0x008fce000f8e00ff */
.L_x_48:
[----:B-1----:R1:W2:Y:S02]  /*2b80*/  SYNCS.PHASECHK.TRANS64.TRYWAIT P0, [R0+URZ], R3 ;  /* 0x00000003000075a7 */ /* 0x0022a400080011ff */
[----:B--2---:R-:W-:Y:S05]  /*2b90*/  @!P0 NANOSLEEP.SYNCS 0x989680 ;  /* 0x009896800000895d */ /* 0x004fea0003900000 */
[----:B------:R-:W2:Y:S02]  /*2ba0*/  @!P0 SYNCS.PHASECHK.TRANS64 P0, [R0+URZ], R3 ;  /* 0x00000003000085a7 */ /* 0x000ea400080010ff */
[----:B--2---:R-:W-:Y:S05]  /*2bb0*/  @P0 EXIT ;  /* 0x000000000000094d */ /* 0x004fea0003800000 */
[----:B------:R-:W-:Y:S05]  /*2bc0*/  BRA `(.L_x_48) ;  /* 0xfffffffc00ec7947 */ /* 0x000fea000383ffff */
.L_x_22:
[----:B------:R-:W-:-:S04]  /*2bd0*/  UISETP.NE.AND UP1, UPT, UR46, URZ, UPT ;  /* 0x000000ff2e00728c */ /* 0x000fc8000bf25270 */
[----:B------:R-:W-:-:S09]  /*2be0*/  UISETP.NE.OR UP1, UPT, UR10, 0x1, UP1 ;  /* 0x000000010a00788c */ /* 0x000fd20008f25670 */
[----:B------:R-:W-:Y:S05]  /*2bf0*/  BRA.U UP1, `(.L_x_49) ;  /* 0x00000005014c7547 */ /* 0x000fea000b800000 */
[----:B------:R-:W-:Y:S01]  /*2c00*/  HFMA2 R11, -RZ, RZ, 0, 0 ;  /* 0x00000000ff0b7431 */ /* 0x000fe200000001ff */
[----:B------:R-:W-:Y:S01]  /*2c10*/  ISETP.GE.U32.AND P2, PT, R10, 0x2, PT ;  /* 0x000000020a00780c */ /* 0x000fe20003f46070 */
[----:B------:R-:W-:Y:S01]  /*2c20*/  IMAD.MOV.U32 R12, RZ, RZ, 0x1 ;  /* 0x00000001ff0c7424 */ /* 0x000fe200078e00ff */
[----:B------:R-:W-:Y:S01]  /*2c30*/  CS2R R8, SRZ ;  /* 0x0000000000087805 */ /* 0x000fe2000001ff00 */
[----:B------:R-:W-:Y:S01]  /*2c40*/  IMAD.MOV.U32 R3, RZ, RZ, RZ ;  /* 0x000000ffff037224 */ /* 0x000fe200078e00ff */
[----:B------:R-:W-:Y:S01]  /*2c50*/  UMOV UR6, 0x400 ;  /* 0x0000040000067882 */ /* 0x000fe20000000000 */
[----:B------:R-:W-:Y:S01]  /*2c60*/  UMOV UR5, URZ ;  /* 0x000000ff00057c82 */ /* 0x000fe20008000000 */
[----:B------:R-:W-:-:S12]  /*2c70*/  ULEA UR6, UR46, UR6, 0x18 ;  /* 0x000000062e067291 */ /* 0x000fd8000f8ec0ff */
.L_x_53:
[----:B------:R-:W-:Y:S02]  /*2c80*/  LEA R0, R3, UR6, 0x3 ;  /* 0x0000000603007c11 */ /* 0x000fe4000f8e18ff */
[----:B------:R-:W-:-:S03]  /*2c90*/  SHF.L.U32 R5, R8, 0x1f, RZ ;  /* 0x0000001f08057819 */ /* 0x000fc600000006ff */
[----:B------:R-:W-:Y:S01]  /*2ca0*/  VIADD R4, R0, 0xe0 ;  /* 0x000000e000047836 */ /* 0x000fe20000000000 */
[----:B------:R-:W1:Y:S02]  /*2cb0*/  SYNCS.PHASECHK.TRANS64.TRYWAIT P0, [R0+URZ+0xd0], R5 ;  /* 0x0000d005000075a7 */ /* 0x000e6400080011ff */
[----:B-1----:R-:W-:Y:S05]  /*2cc0*/  @!P0 BRA `(.L_x_50) ;  /* 0x00000098004c8947 */ /* 0x002fea0003800000 */
.L_x_193:
[----:B------:R-:W-:Y:S01]  /*2cd0*/  ULEA UR4, UR5, UR6, 0x3 ;  /* 0x0000000605047291 */ /* 0x000fe2000f8e18ff */
[----:B------:R-:W-:Y:S01]  /*2ce0*/  PRMT R4, RZ, 0x654, R4 ;  /* 0x00000654ff047816 */ /* 0x000fe20000000004 */
[----:B-1----:R-:W-:Y:S01]  /*2cf0*/  @!P2 IMAD.MOV.U32 R5, RZ, RZ, 0x10 ;  /* 0x00000010ff05a424 */ /* 0x002fe200078e00ff */
[----:B------:R-:W-:Y:S01]  /*2d00*/  SHF.L.U32 R7, R12, 0x1f, RZ ;  /* 0x0000001f0c077819 */ /* 0x000fe200000006ff */
[----:B------:R-:W-:Y:S01]  /*2d10*/  UIADD3 UR7, UPT, UPT, UR4, 0x70, URZ ;  /* 0x0000007004077890 */ /* 0x000fe2000fffe0ff */
[----:B------:R1:W-:Y:S05]  /*2d20*/  SYNCS.ARRIVE.TRANS64.RED.A1T0 RZ, [R4+URZ], RZ ;  /* 0x000000ff04ff79a7 */ /* 0x0003ea00081004ff */
[----:B------:R-:W-:Y:S01]  /*2d30*/  IMAD.U32 R13, RZ, RZ, UR7 ;  /* 0x00000007ff0d7e24 */ /* 0x000fe2000f8e00ff */
[----:B------:R-:W2:Y:S04]  /*2d40*/  SYNCS.PHASECHK.TRANS64.TRYWAIT P0, [UR4+0x80], R7 ;  /* 0x00008007ff0075a7 */ /* 0x000ea80008001104 */
[----:B------:R-:W-:Y:S01]  /*2d50*/  PRMT R13, R10, 0x654, R13 ;  /* 0x000006540a0d7816 */ /* 0x000fe2000000000d */
[----:B-12---:R-:W-:Y:S06]  /*2d60*/  @!P0 BRA `(.L_x_51) ;  /* 0x0000009800388947 */ /* 0x006fec0003800000 */
.L_x_195:
[----:B------:R-:W-:Y:S01]  /*2d70*/  ULEA UR8, UR5, UR6, 0x4 ;  /* 0x0000000605087291 */ /* 0x000fe2000f8e20ff */
[----:B------:R-:W-:Y:S01]  /*2d80*/  SEL R2, R13, R2, !P2 ;  /* 0x000000020d027207 */ /* 0x000fe20005000000 */
[----:B------:R-:W-:Y:S01]  /*2d90*/  UIADD3 UR9, UPT, UPT, UR4, 0x70, URZ ;  /* 0x0000007004097890 */ /* 0x000fe2000fffe0ff */
[----:B-1----:R-:W-:Y:S01]  /*2da0*/  LEA R0, R11, UR6, 0x3 ;  /* 0x000000060b007c11 */ /* 0x002fe2000f8e18ff */
[----:B------:R-:W-:Y:S01]  /*2db0*/  UIADD3 UR8, UPT, UPT, UR8, 0x100, URZ ;  /* 0x0000010008087890 */ /* 0x000fe2000fffe0ff */
[----:B------:R1:W-:Y:S01]  /*2dc0*/  @!P2 SYNCS.ARRIVE.TRANS64.RED RZ, [R2+URZ], R5 ;  /* 0x0000000502ffa9a7 */ /* 0x0003e200080004ff */
[----:B------:R-:W-:Y:S01]  /*2dd0*/  UIADD3 UR4, UPT, UPT, UR5, 0x1, URZ ;  /* 0x0000000105047890 */ /* 0x000fe2000fffe0ff */
[----:B------:R-:W-:-:S03]  /*2de0*/  VIADD R3, R3, 0x1 ;  /* 0x0000000103037836 */ /* 0x000fc60000000000 */
[----:B------:R-:W-:Y:S02]  /*2df0*/  UISETP.NE.AND UP0, UPT, UR4, 0x2, UPT ;  /* 0x000000020400788c */ /* 0x000fe4000bf05270 */
[----:B------:R-:W-:Y:S01]  /*2e00*/  ISETP.NE.AND P0, PT, R3, 0x2, PT ;  /* 0x000000020300780c */ /* 0x000fe20003f05270 */
[----:B------:R-:W-:Y:S06]  /*2e10*/  UGETNEXTWORKID.BROADCAST [UR8], [UR9] ;  /* 0x00000000080073ca */ /* 0x000fec0008000100 */
[----:B------:R-:W-:Y:S02]  /*2e20*/  USEL UR7, URZ, 0x1, UP0 ;  /* 0x00000001ff077887 */ /* 0x000fe40008000000 */
[----:B------:R-:W-:-:S04]  /*2e30*/  USEL UR5, UR4, URZ, UP0 ;  /* 0x000000ff04057287 */ /* 0x000fc80008000000 */
[----:B------:R-:W-:Y:S02]  /*2e40*/  LOP3.LUT R12, R12, UR7, RZ, 0x3c, !PT ;  /* 0x000000070c0c7c12 */ /* 0x000fe4000f8e3cff */
[----:B-1----:R-:W-:-:S04]  /*2e50*/  SHF.L.U32 R5, R9, 0x1f, RZ ;  /* 0x0000001f09057819 */ /* 0x002fc800000006ff */
[----:B------:R-:W1:Y:S02]  /*2e60*/  SYNCS.PHASECHK.TRANS64.TRYWAIT P1, [R0+URZ+0x70], R5 ;  /* 0x00007005000075a7 */ /* 0x000e6400080211ff */
[----:B-1----:R-:W-:Y:S05]  /*2e70*/  @!P1 BRA `(.L_x_52) ;  /* 0x00000098000c9947 */ /* 0x002fea0003800000 */
.L_x_196:
[----:B------:R-:W-:Y:S01]  /*2e80*/  LEA R4, R11, UR6, 0x4 ;  /* 0x000000060b047c11 */ /* 0x000fe2000f8e20ff */
[----:B-1----:R-:W-:Y:S01]  /*2e90*/  VIADD R0, R0, 0x80 ;  /* 0x0000008000007836 */ /* 0x002fe20000000000 */
[----:B------:R-:W-:Y:S01]  /*2ea0*/  SEL R3, R3, RZ, P0 ;  /* 0x000000ff03037207 */ /* 0x000fe20000000000 */
[----:B------:R-:W-:-:S03]  /*2eb0*/  VIADD R11, R11, 0x1 ;  /* 0x000000010b0b7836 */ /* 0x000fc60000000000 */
[----:B------:R-:W1:Y:S01]  /*2ec0*/  LDS.128 R4, [R4+0x100] ;  /* 0x0001000004047984 */ /* 0x000e620000000c00 */
[----:B------:R-:W-:Y:S02]  /*2ed0*/  PRMT R0, RZ, 0x654, R0 ;  /* 0x00000654ff007816 */ /* 0x000fe40000000000 */
[C---:B------:R-:W-:Y:S01]  /*2ee0*/  ISETP.NE.AND P1, PT, R11.reuse, 0x2, PT ;  /* 0x000000020b00780c */ /* 0x040fe20003f25270 */
[----:B------:R-:W-:Y:S01]  /*2ef0*/  @!PT LDS RZ, [RZ] ;  /* 0x00000000fffff984 */ /* 0x000fe20000000800 */
[----:B------:R-:W-:Y:S01]  /*2f00*/  @!PT LDS RZ, [RZ] ;  /* 0x00000000fffff984 */ /* 0x000fe20000000800 */
[----:B------:R-:W-:Y:S01]  /*2f10*/  @!PT LDS RZ, [RZ] ;  /* 0x00000000fffff984 */ /* 0x000fe20000000800 */
[----:B------:R-:W-:Y:S01]  /*2f20*/  @!PT LDS RZ, [RZ] ;  /* 0x00000000fffff984 */ /* 0x000fe20000000800 */
[----:B------:R2:W-:Y:S06]  /*2f30*/  MEMBAR.ALL.CTA ;  /* 0x0000000000007992 */ /* 0x0005ec0000008000 */
[----:B--2---:R-:W2:Y:S01]  /*2f40*/  FENCE.VIEW.ASYNC.S ;  /* 0x00000000000073c6 */ /* 0x004ea20000000000 */
[----:B------:R-:W-:Y:S01]  /*2f50*/  SEL R11, R11, RZ, P1 ;  /* 0x000000ff0b0b7207 */ /* 0x000fe20000800000 */
[----:B--2---:R2:W-:Y:S01]  /*2f60*/  SYNCS.ARRIVE.TRANS64.RED.A1T0 RZ, [R0+URZ], RZ ;  /* 0x000000ff00ff79a7 */ /* 0x0045e200081004ff */
[----:B-1----:R-:W-:-:S02]  /*2f70*/  LOP3.LUT P3, RZ, R6, 0x1, RZ, 0xc0, !PT ;  /* 0x0000000106ff7812 */ /* 0x002fc4000786c0ff */
[----:B------:R-:W-:-:S04]  /*2f80*/  SEL R5, RZ, 0x1, P0 ;  /* 0x00000001ff057807 */ /* 0x000fc80000000000 */
[----:B------:R-:W-:Y:S02]  /*2f90*/  LOP3.LUT R8, R8, R5, RZ, 0x3c, !PT ;  /* 0x0000000508087212 */ /* 0x000fe400078e3cff */
[----:B--2---:R-:W-:-:S04]  /*2fa0*/  SEL R0, RZ, 0x1, P1 ;  /* 0x00000001ff007807 */ /* 0x004fc80000800000 */
[----:B------:R-:W-:Y:S01]  /*2fb0*/  LOP3.LUT R9, R9, R0, RZ, 0x3c, !PT ;  /* 0x0000000009097212 */ /* 0x000fe200078e3cff */
[----:B------:R-:W-:Y:S06]  /*2fc0*/  @P3 BRA `(.L_x_53) ;  /* 0xfffffffc002c3947 */ /* 0x000fec000383ffff */
[----:B------:R-:W-:Y:S01]  /*2fd0*/  ULEA UR4, UR5, UR6, 0x3 ;  /* 0x0000000605047291 */ /* 0x000fe2000f8e18ff */
[----:B------:R-:W-:-:S08]  /*2fe0*/  SHF.L.U32 R3, R12, 0x1f, RZ ;  /* 0x0000001f0c037819 */ /* 0x000fd000000006ff */
[----:B------:R-:W1:Y:S02]  /*2ff0*/  SYNCS.PHASECHK.TRANS64 P0, [UR4+0x80], R3 ;  /* 0x00008003ff0075a7 */ /* 0x000e640008001004 */
[----:B-1----:R-:W-:Y:S05]  /*3000*/  @P0 BRA `(.L_x_54) ;  /* 0x0000000000080947 */ /* 0x002fea0003800000 */
[----:B------:R-:W1:Y:S02]  /*3010*/  SYNCS.PHASECHK.TRANS64.TRYWAIT P0, [UR4+0x80], R3 ;  /* 0x00008003ff0075a7 */ /* 0x000e640008001104 */
[----:B-1----:R-:W-:Y:S05]  /*3020*/  @!P0 BRA `(.L_x_55) ;  /* 0x0000009400b48947 */ /* 0x002fea0003800000 */
.L_x_54:
[----:B------:R-:W-:-:S04]  /*3030*/  UIADD3 UR7, UPT, UPT, UR5, 0x1, URZ ;  /* 0x0000000105077890 */ /* 0x000fc8000fffe0ff */
[----:B------:R-:W-:-:S04]  /*3040*/  UISETP.NE.AND UP0, UPT, UR7, 0x2, UPT ;  /* 0x000000020700788c */ /* 0x000fc8000bf05270 */
[----:B------:R-:W-:Y:S02]  /*3050*/  USEL UR8, URZ, 0x1, UP0 ;  /* 0x00000001ff087887 */ /* 0x000fe40008000000 */
[----:B------:R-:W-:-:S04]  /*3060*/  USEL UR7, UR7, URZ, UP0 ;  /* 0x000000ff07077287 */ /* 0x000fc80008000000 */
[----:B------:R-:W-:Y:S01]  /*3070*/  ULEA UR7, UR7, UR6, 0x3 ;  /* 0x0000000607077291 */ /* 0x000fe2000f8e18ff */
[----:B-1----:R-:W-:-:S04]  /*3080*/  LOP3.LUT R3, R12, UR8, RZ, 0x3c, !PT ;  /* 0x000000080c037c12 */ /* 0x002fc8000f8e3cff */
[----:B------:R-:W-:-:S04]  /*3090*/  SHF.L.U32 R0, R3, 0x1f, RZ ;  /* 0x0000001f03007819 */ /* 0x000fc800000006ff */
[----:B------:R-:W1:Y:S02]  /*30a0*/  SYNCS.PHASECHK.TRANS64 P0, [UR7+0x80], R0 ;  /* 0x00008000ff0075a7 */ /* 0x000e640008001007 */
[----:B-1----:R-:W-:Y:S05]  /*30b0*/  @P0 EXIT ;  /* 0x000000000000094d */ /* 0x002fea0003800000 */
[----:B------:R-:W-:Y:S02]  /*30c0*/  SHF.L.U32 R3, R3, 0x1f, RZ ;  /* 0x0000001f03037819 */ /* 0x000fe400000006ff */
[----:B------:R-:W-:-:S07]  /*30d0*/  MOV R0, UR7 ;  /* 0x0000000700007c02 */ /* 0x000fce0008000f00 */
.L_x_56:
[----:B-1----:R1:W2:Y:S02]  /*30e0*/  SYNCS.PHASECHK.TRANS64.TRYWAIT P0, [R0+URZ+0x80], R3 ;  /* 0x00008003000075a7 */ /* 0x0022a400080011ff */
[----:B--2---:R-:W-:Y:S05]  /*30f0*/  @!P0 NANOSLEEP.SYNCS 0x989680 ;  /* 0x009896800000895d */ /* 0x004fea0003900000 */
[----:B------:R-:W2:Y:S02]  /*3100*/  @!P0 SYNCS.PHASECHK.TRANS64 P0, [R0+URZ+0x80], R3 ;  /* 0x00008003000085a7 */ /* 0x000ea400080010ff */
[----:B--2---:R-:W-:Y:S05]  /*3110*/  @P0 EXIT ;  /* 0x000000000000094d */ /* 0x004fea0003800000 */
[----:B------:R-:W-:Y:S05]  /*3120*/  BRA `(.L_x_56) ;  /* 0xfffffffc00ec7947 */ /* 0x000fea000383ffff */
.L_x_49:
[----:B------:R-:W-:Y:S05]  /*3130*/  BRA.U UP4, `(.L_x_57) ;  /* 0x0000001904507547 */ /* 0x000fea000b800000 */
[----:B------:R-:W-:Y:S01]  /*3140*/  UMOV UR4, 0x40 ;  /* 0x0000004000047882 */ /* 0x000fe20000000000 */
[----:B------:R-:W-:Y:S01]  /*3150*/  NOP ;  /* 0x0000000000007918 */ /* 0x000fe20000000000 */
[----:B------:R-:W-:Y:S01]  /*3160*/  ULEA UR5, UR46, UR4, 0x18 ;  /* 0x000000042e057291 */ /* 0x000fe2000f8ec0ff */
[----:B------:R-:W-:Y:S02]  /*3170*/  UMOV UR6, 0x400 ;  /* 0x0000040000067882 */ /* 0x000fe40000000000 */
[----:B------:R-:W-:-:S06]  /*3180*/  ULEA UR6, UR46, UR6, 0x18 ;  /* 0x000000062e067291 */ /* 0x000fcc000f8ec0ff */
[----:B------:R-:W1:Y:S02]  /*3190*/  LDS.U8 R2, [UR5+0x1c] ;  /* 0x00001c05ff027984 */ /* 0x000e640008000000 */
[----:B-1----:R-:W-:-:S13]  /*31a0*/  ISETP.NE.AND P0, PT, R2, RZ, PT ;  /* 0x000000ff0200720c */ /* 0x002fda0003f05270 */
[----:B------:R-:W-:Y:S05]  /*31b0*/  @P0 BRA `(.L_x_58) ;  /* 0x0000000400180947 */ /* 0x000fea0003800000 */
[----:B------:R-:W-:Y:S01]  /*31c0*/  R2UR UR4, R12 ;  /* 0x000000000c0472ca */ /* 0x000fe200000e0000 */
[----:B------:R-:W-:-:S12]  /*31d0*/  UIADD3 UR7, UPT, UPT, UR5, 0x8, URZ ;  /* 0x0000000805077890 */ /* 0x000fd8000fffe0ff */
[----:B------:R-:W-:-:S09]  /*31e0*/  UISETP.NE.U32.AND UP0, UPT, UR4, 0x1, UPT ;  /* 0x000000010400788c */ /* 0x000fd2000bf05070 */
[----:B------:R-:W-:Y:S05]  /*31f0*/  BRA.U !UP0, `(.L_x_59) ;  /* 0x0000000108a47547 */ /* 0x000fea000b800000 */
[----:B------:R-:W-:Y:S01]  /*3200*/  ELECT P0, URZ, PT ;  /* 0x0000000000ff782f */ /* 0x000fe20003800000 */
[----:B------:R-:W-:-:S12]  /*3210*/  BSSY B0, `(.L_x_59) ;  /* 0x0000027000007945 */ /* 0x000fd80003800000 */
[----:B------:R-:W-:Y:S05]  /*3220*/  @!P0 BRA `(.L_x_60) ;  /* 0x0000000000948947 */ /* 0x000fea0003800000 */
[----:B------:R-:W-:-:S05]  /*3230*/  UMOV UR4, 0x10 ;  /* 0x0000001000047882 */ /* 0x000fca0000000000 */
[----:B------:R-:W-:Y:S04]  /*3240*/  DEPBAR.LE SB1, 0x36 ;  /* 0x00009d800000791a */ /* 0x000fe80000000000 */
[----:B------:R-:W1:Y:S02]  /*3250*/  UTCATOMSWS.2CTA.FIND_AND_SET.ALIGN UP1, UR4, UR4 ;  /* 0x00000004000475e3 */ /* 0x000e640008220800 */
[----:B-1----:R-:W-:Y:S01]  /*3260*/  MOV R11, UR4 ;  /* 0x00000004000b7c02 */ /* 0x002fe20008000f00 */
[----:B------:R-:W-:Y:S06]  /*3270*/  BRA.U UP1, `(.L_x_61) ;  /* 0x0000000101187547 */ /* 0x000fec000b800000 */
.L_x_62:
[----:B------:R-:W-:Y:S05]  /*3280*/  NANOSLEEP 0x64 ;  /* 0x000000640000795d */ /* 0x000fea0003800000 */
[----:B------:R-:W-:-:S05]  /*3290*/  UMOV UR4, 0x10 ;  /* 0x0000001000047882 */ /* 0x000fca0000000000 */
[----:B------:R-:W-:Y:S04]  /*32a0*/  DEPBAR.LE SB1, 0x36 ;  /* 0x00009d800000791a */ /* 0x000fe80000000000 */
[----:B------:R-:W1:Y:S02]  /*32b0*/  UTCATOMSWS.2CTA.FIND_AND_SET.ALIGN UP1, UR4, UR4 ;  /* 0x00000004000475e3 */ /* 0x000e640008220800 */
[----:B-1----:R-:W-:Y:S01]  /*32c0*/  MOV R11, UR4 ;  /* 0x00000004000b7c02 */ /* 0x002fe20008000f00 */
[----:B------:R-:W-:Y:S05]  /*32d0*/  BRA.U !UP1, `(.L_x_62) ;  /* 0xfffffffd09e87547 */ /* 0x000fea000b83ffff */
.L_x_61:
[----:B------:R-:W1:Y:S01]  /*32e0*/  LDS R5, [UR5+0x10] ;  /* 0x00001005ff057984 */ /* 0x000e620008000800 */
[----:B------:R-:W-:Y:S01]  /*32f0*/  R2UR UR4, R9 ;  /* 0x00000000090472ca */ /* 0x000fe200000e0000 */
[----:B------:R-:W-:-:S04]  /*3300*/  IMAD.U32 R3, RZ, RZ, UR6 ;  /* 0x00000006ff037e24 */ /* 0x000fc8000f8e00ff */
[----:B------:R-:W-:-:S08]  /*3310*/  VIADD R3, R3, 0x120 ;  /* 0x0000012003037836 */ /* 0x000fd00000000000 */
[----:B------:R-:W-:Y:S02]  /*3320*/  MOV R2, UR4 ;  /* 0x0000000400027c02 */ /* 0x000fe40008000f00 */
[----:B-1----:R-:W-:-:S04]  /*3330*/  SHF.L.U32 R5, R5, 0x1f, RZ ;  /* 0x0000001f05057819 */ /* 0x002fc800000006ff */
[----:B------:R-:W1:Y:S02]  /*3340*/  SYNCS.PHASECHK.TRANS64.TRYWAIT P0, [UR5+0x8], R5 ;  /* 0x00000805ff0075a7 */ /* 0x000e640008001105 */
[----:B-1----:R-:W-:Y:S05]  /*3350*/  @P0 BRA `(.L_x_63) ;  /* 0x0000000000080947 */ /* 0x002fea0003800000 */
[----:B------:R-:W1:Y:S02]  /*3360*/  SYNCS.PHASECHK.TRANS64.TRYWAIT P0, [UR5+0x8], R5 ;  /* 0x00000805ff0075a7 */ /* 0x000e640008001105 */
[----:B-1----:R-:W-:Y:S05]  /*3370*/  @!P0 BRA `(.L_x_64) ;  /* 0x0000009000f88947 */ /* 0x002fea0003800000 */
.L_x_63:
[----:B------:R-:W-:Y:S01]  /*3380*/  R2UR UR4, R9 ;  /* 0x00000000090472ca */ /* 0x000fe200000e0000 */
[----:B-1----:R-:W-:Y:S02]  /*3390*/  HFMA2 R4, -RZ, RZ, 0, 5.9604644775390625e-08 ;  /* 0x00000001ff047431 */ /* 0x002fe400000001ff */
[----:B------:R-:W-:Y:S01]  /*33a0*/  IMAD.MOV.U32 R6, RZ, RZ, 0xffff ;  /* 0x0000ffffff067424 */ /* 0x000fe200078e00ff */
[----:B------:R-:W-:Y:S01]  /*33b0*/  PRMT R2, R2, 0x654, R3 ;  /* 0x0000065402027816 */ /* 0x000fe20000000003 */
[----:B------:R-:W-:Y:S02]  /*33c0*/  IMAD.MOV.U32 R5, RZ, RZ, 0x4 ;  /* 0x00000004ff057424 */ /* 0x000fe400078e00ff */
[----:B------:R-:W-:Y:S01]  /*33d0*/  IMAD.SHL.U32 R10, R11, 0x20, RZ ;  /* 0x000000200b0a7824 */ /* 0x000fe200078e00ff */
[-C--:B------:R-:W-:Y:S02]  /*33e0*/  SHF.L.U32 R7, R6, R11.reuse, RZ ;  /* 0x0000000b06077219 */ /* 0x080fe400000006ff */
[----:B------:R-:W-:-:S03]  /*33f0*/  SHF.L.U32 R6, R4, R11, RZ ;  /* 0x0000000b04067219 */ /* 0x000fc600000006ff */
[----:B------:R-:W-:-:S06]  /*3400*/  UPRMT UR4, UR4, 0x654, UR7 ;  /* 0x0000065404047896 */ /* 0x000fcc0008000007 */
[----:B------:R-:W-:-:S03]  /*3410*/  MOV R3, UR4 ;  /* 0x0000000400037c02 */ /* 0x000fc60008000f00 */
[----:B------:R1:W-:Y:S01]  /*3420*/  SYNCS.ARRIVE.TRANS64.RED RZ, [UR4], R5 ;  /* 0x00000005ffff79a7 */ /* 0x0003e20008000404 */
[----:B------:R1:W-:Y:S04]  /*3430*/  STS [UR6+0x120], R10 ;  /* 0x0001200aff007988 */ /* 0x0003e80008000806 */
[----:B------:R1:W-:Y:S04]  /*3440*/  STAS [R2.64], R11 ;  /* 0x0000000b02007dbd */ /* 0x0003e8000c0008ff */
[----:B------:R1:W-:Y:S04]  /*3450*/  ATOMS.OR RZ, [UR5+0x14], R7 ;  /* 0x00001407ffff798c */ /* 0x0003e8000b000005 */
[----:B------:R1:W-:Y:S04]  /*3460*/  ATOMS.OR RZ, [UR5+0x18], R6 ;  /* 0x00001806ffff798c */ /* 0x0003e8000b000005 */
[----:B------:R1:W-:Y:S02]  /*3470*/  ATOMS.XOR RZ, [UR5+0x10], R4 ;  /* 0x00001004ffff798c */ /* 0x0003e4000b800005 */
.L_x_60:
[----:B------:R-:W-:Y:S05]  /*3480*/  BSYNC B0 ;  /* 0x0000000000007941 */ /* 0x000fea0003800000 */
.L_x_59:
[----:B------:R-:W-:Y:S05]  /*3490*/  BRA.U UP0, `(.L_x_65) ;  /* 0x0000000100707547 */ /* 0x000fea000b800000 */
[----:B------:R-:W-:-:S03]  /*34a0*/  UMOV UR4, 0xffffffff ;  /* 0xffffffff00047882 */ /* 0x000fc60000000000 */
[----:B------:R-:W-:Y:S05]  /*34b0*/  BRA.DIV UR4, `(.L_x_66) ;  /* 0x0000009204c07947 */ /* 0x000fea000b800000 */
[----:B------:R-:W-:-:S13]  /*34c0*/  ELECT P6, URZ, PT ;  /* 0x0000000000ff782f */ /* 0x000fda00038c0000 */
.L_x_200:
[----:B------:R-:W-:Y:S05]  /*34d0*/  @!P6 BRA `(.L_x_65) ;  /* 0x000000000060e947 */ /* 0x000fea0003800000 */
[----:B-1----:R-:W1:Y:S02]  /*34e0*/  LDS R3, [UR5+0x10] ;  /* 0x00001005ff037984 */ /* 0x002e640008000800 */
[----:B-1----:R-:W-:-:S04]  /*34f0*/  SHF.L.U32 R3, R3, 0x1f, RZ ;  /* 0x0000001f03037819 */ /* 0x002fc800000006ff */
[----:B------:R-:W1:Y:S02]  /*3500*/  SYNCS.PHASECHK.TRANS64.TRYWAIT P0, [UR5+0x8], R3 ;  /* 0x00000803ff0075a7 */ /* 0x000e640008001105 */
[----:B-1----:R-:W-:Y:S05]  /*3510*/  @P0 BRA `(.L_x_67) ;  /* 0x0000000000080947 */ /* 0x002fea0003800000 */
[----:B------:R-:W1:Y:S02]  /*3520*/  SYNCS.PHASECHK.TRANS64.TRYWAIT P0, [UR5+0x8], R3 ;  /* 0x00000803ff0075a7 */ /* 0x000e640008001105 */
[----:B-1----:R-:W-:Y:S05]  /*3530*/  @!P0 BRA `(.L_x_68) ;  /* 0x0000009000c08947 */ /* 0x002fea0003800000 */
.L_x_67:
[----:B------:R-:W2:Y:S01]  /*3540*/  LDS R5, [UR6+0x120] ;  /* 0x00012006ff057984 */ /* 0x000ea20008000800 */
[----:B------:R-:W-:Y:S01]  /*3550*/  R2UR UR4, R9 ;  /* 0x00000000090472ca */ /* 0x000fe200000e0000 */
[----:B-1----:R-:W-:Y:S02]  /*3560*/  IMAD.MOV.U32 R3, RZ, RZ, 0xffff ;  /* 0x0000ffffff037424 */ /* 0x002fe400078e00ff */
[----:B------:R-:W-:-:S10]  /*3570*/  IMAD.MOV.U32 R2, RZ, RZ, 0x1 ;  /* 0x00000001ff027424 */ /* 0x000fd400078e00ff */
[----:B------:R-:W-:Y:S01]  /*3580*/  UPRMT UR4, UR4, 0x654, UR7 ;  /* 0x0000065404047896 */ /* 0x000fe20008000007 */
[----:B--2---:R-:W-:Y:S01]  /*3590*/  IMAD.SHL.U32 R4, R5, 0x20, RZ ;  /* 0x0000002005047824 */ /* 0x004fe200078e00ff */
[-C--:B------:R-:W-:Y:S02]  /*35a0*/  SHF.L.U32 R3, R3, R5.reuse, RZ ;  /* 0x0000000503037219 */ /* 0x080fe400000006ff */
[----:B------:R-:W-:Y:S02]  /*35b0*/  SHF.L.U32 R5, R2, R5, RZ ;  /* 0x0000000502057219 */ /* 0x000fe400000006ff */
[----:B------:R2:W-:Y:S04]  /*35c0*/  STS [UR6+0x120], R4 ;  /* 0x00012004ff007988 */ /* 0x0005e80008000806 */
[----:B------:R2:W-:Y:S04]  /*35d0*/  ATOMS.OR RZ, [UR5+0x14], R3 ;  /* 0x00001403ffff798c */ /* 0x0005e8000b000005 */
[----:B------:R2:W-:Y:S01]  /*35e0*/  ATOMS.OR RZ, [UR5+0x18], R5 ;  /* 0x00001805ffff798c */ /* 0x0005e2000b000005 */
[----:B------:R-:W-:Y:S03]  /*35f0*/  SYNCS.ARRIVE.TRANS64.RED.A1T0 RZ, [UR4], RZ ;  /* 0x000000ffffff79a7 */ /* 0x000fe60008100404 */
[----:B------:R2:W-:Y:S01]  /*3600*/  ATOMS.XOR RZ, [UR5+0x10], R2 ;  /* 0x00001002ffff798c */ /* 0x0005e2000b800005 */
[----:B------:R-:W-:Y:S05]  /*3610*/  BRA `(.L_x_65) ;  /* 0x0000000000107947 */ /* 0x000fea0003800000 */
.L_x_58:
[----:B------:R-:W-:-:S05]  /*3620*/  MOV R2, 0xffffffff ;  /* 0xffffffff00027802 */ /* 0x000fca0000000f00 */
[----:B------:R1:W-:Y:S02]  /*3630*/  STS [UR6+0x120], R2 ;  /* 0x00012002ff007988 */ /* 0x0003e40008000806 */
[----:B-1----:R-:W-:Y:S02]  /*3640*/  MOV R2, 0x3660 ;  /* 0x0000366000027802 */ /* 0x002fe40000000f00 */
[----:B-----5:R-:W-:Y:S05]  /*3650*/  CALL.REL.NOINC `($__internal_1_$__cuda_sm10x_tcgen05_guardrail_trap_phase_invalid_during_alloc) ;  /* 0x0000009c00447944 */ /* 0x020fea0003c00000 */
.L_x_65:
[----:B------:R-:W-:Y:S05]  /*3660*/  WARPSYNC.ALL ;  /* 0x0000000000007948 */ /* 0x000fea0003800000 */
[----:B------:R-:W3:Y:S01]  /*3670*/  S2UR UR4, SR_CgaCtaId ;  /* 0x00000000000479c3 */ /* 0x000ee20000008800 */
[----:B------:R-:W-:Y:S01]  /*3680*/  UMOV UR62, 0x400 ;  /* 0x00000400003e7882 */ /* 0x000fe20000000000 */
[----:B------:R-:W4:Y:S01]  /*3690*/  LDCU UR7, c[0x0][0x38c] ;  /* 0x00007180ff0777ac */ /* 0x000f220008000800 */
[----:B------:R-:W-:Y:S01]  /*36a0*/  LOP3.LUT R0, R0, 0xffff, RZ, 0xc0, !PT ;  /* 0x0000ffff00007812 */ /* 0x000fe200078ec0ff */
[----:B-1----:R-:W-:Y:S01]  /*36b0*/  HFMA2 R10, -RZ, RZ, 0, 0 ;  /* 0x00000000ff0a7431 */ /* 0x002fe200000001ff */
[----:B------:R-:W-:Y:S01]  /*36c0*/  R2UR UR5, R12 ;  /* 0x000000000c0572ca */ /* 0x000fe200000e0000 */
[----:B------:R-:W-:Y:S01]  /*36d0*/  IMAD.MOV.U32 R11, RZ, RZ, 0x1 ;  /* 0x00000001ff0b7424 */ /* 0x000fe200078e00ff */
[----:B------:R-:W-:Y:S01]  /*36e0*/  LOP3.LUT R8, R8, 0xffff, RZ, 0xc0, !PT ;  /* 0x0000ffff08087812 */ /* 0x000fe200078ec0ff */
[----:B------:R-:W-:Y:S01]  /*36f0*/  UMOV UR9, URZ ;  /* 0x000000ff00097c82 */ /* 0x000fe20008000000 */
[----:B------:R-:W-:Y:S01]  /*3700*/  UMOV UR60, URZ ;  /* 0x000000ff003c7c82 */ /* 0x000fe20008000000 */
[----:B------:R-:W-:Y:S01]  /*3710*/  UMOV UR76, 0x0 ;  /* 0x00000000004c7882 */ /* 0x000fe20000000000 */
[----:B------:R-:W-:Y:S01]  /*3720*/  R2UR UR65, R8 ;  /* 0x00000000084172ca */ /* 0x000fe200000e0000 */
[----:B------:R-:W-:Y:S01]  /*3730*/  IMAD.MOV.U32 R8, RZ, RZ, RZ ;  /* 0x000000ffff087224 */ /* 0x000fe200078e00ff */
[----:B------:R-:W-:Y:S01]  /*3740*/  UMOV UR77, 0x8400910 ;  /* 0x08400910004d7882 */ /* 0x000fe20000000000 */
[----:B------:R-:W-:Y:S01]  /*3750*/  UMOV UR74, 0x0 ;  /* 0x00000000004a7882 */ /* 0x000fe20000000000 */
[----:B------:R-:W-:Y:S01]  /*3760*/  UMOV UR75, 0x8400910 ;  /* 0x08400910004b7882 */ /* 0x000fe20000000000 */
[----:B------:R-:W-:Y:S01]  /*3770*/  UMOV UR72, 0x0 ;  /* 0x0000000000487882 */ /* 0x000fe20000000000 */
[----:B------:R-:W-:Y:S01]  /*3780*/  UMOV UR73, 0x8400910 ;  /* 0x0840091000497882 */ /* 0x000fe20000000000 */
[----:B------:R-:W-:-:S02]  /*3790*/  UISETP.NE.AND UP2, UPT, UR5, URZ, UPT ;  /* 0x000000ff0500728c */ /* 0x000fc4000bf45270 */
[----:B----4-:R-:W-:Y:S01]  /*37a0*/  UIADD3 UR7, UPT, UPT, UR7, 0x7f, URZ ;  /* 0x0000007f07077890 */ /* 0x010fe2000fffe0ff */
[----:B------:R-:W-:Y:S01]  /*37b0*/  UMOV UR70, 0x0 ;  /* 0x0000000000467882 */ /* 0x000fe20000000000 */
[----:B------:R-:W-:Y:S01]  /*37c0*/  UMOV UR71, 0x8400910 ;  /* 0x0840091000477882 */ /* 0x000fe20000000000 */
[----:B---3--:R-:W-:Y:S01]  /*37d0*/  ULEA UR62, UR4, UR62, 0x18 ;  /* 0x0000003e043e7291 */ /* 0x008fe2000f8ec0ff */
[----:B------:R-:W-:Y:S02]  /*37e0*/  UMOV UR68, 0x0 ;  /* 0x0000000000447882 */ /* 0x000fe40000000000 */
[----:B------:R-:W-:Y:S01]  /*37f0*/  UMOV UR4, URZ ;  /* 0x000000ff00047c82 */ /* 0x000fe20008000000 */
[----:B------:R-:W-:Y:S01]  /*3800*/  UIADD3 UR6, UPT, UPT, UR62, 0x8400, URZ ;  /* 0x000084003e067890 */ /* 0x000fe2000fffe0ff */
[----:B--2---:R-:W-:Y:S01]  /*3810*/  IMAD.U32 R2, RZ, RZ, UR4 ;  /* 0x00000004ff027e24 */ /* 0x004fe2000f8e00ff */
[----:B------:R-:W-:Y:S02]  /*3820*/  USHF.R.S32.HI UR4, URZ, 0x1f, UR7 ;  /* 0x0000001fff047899 */ /* 0x000fe40008011407 */
[----:B------:R-:W-:-:S02]  /*3830*/  UIADD3 UR5, UPT, UPT, UR62, 0x18400, URZ ;  /* 0x000184003e057890 */ /* 0x000fc4000fffe0ff */
[----:B------:R-:W-:Y:S02]  /*3840*/  ULEA.HI UR4, UR4, UR7, URZ, 0x7 ;  /* 0x0000000704047291 */ /* 0x000fe4000f8f38ff */
[----:B------:R-:W-:Y:S02]  /*3850*/  USHF.R.U32.HI UR6, URZ, 0x4, UR6 ;  /* 0x00000004ff067899 */ /* 0x000fe40008011606 */
[----:B------:R-:W-:Y:S02]  /*3860*/  USHF.R.S32.HI UR8, URZ, 0x7, UR4 ;  /* 0x00000007ff087899 */ /* 0x000fe40008011404 */
[----:B------:R-:W-:Y:S01]  /*3870*/  USHF.R.U32.HI UR5, URZ, 0x4, UR5 ;  /* 0x00000004ff057899 */ /* 0x000fe20008011605 */
[----:B------:R-:W-:Y:S01]  /*3880*/  R2UR UR4, R0 ;  /* 0x00000000000472ca */ /* 0x000fe200000e0000 */
[----:B------:R-:W-:Y:S02]  /*3890*/  UISETP.LT.AND UP0, UPT, UR8, 0x1, UPT ;  /* 0x000000010800788c */ /* 0x000fe4000bf01270 */
[----:B------:R-:W-:Y:S01]  /*38a0*/  ULOP3.LUT UR6, UR6, 0x3fff, URZ, 0xc0, !UPT ;  /* 0x00003fff06067892 */ /* 0x000fe2000f8ec0ff */
[----:B------:R-:W-:Y:S01]  /*38b0*/  IMAD.U32 R13, RZ, RZ, UR8 ;  /* 0x00000008ff0d7e24 */ /* 0x000fe2000f8e00ff */
[----:B------:R-:W-:-:S02]  /*38c0*/  ULOP3.LUT UR67, UR5, 0x3fff, URZ, 0xc0, !UPT ;  /* 0x00003fff05437892 */ /* 0x000fc4000f8ec0ff */
[----:B------:R-:W-:Y:S02]  /*38d0*/  ULOP3.LUT UR66, UR6, 0x10000, URZ, 0xfc, !UPT ;  /* 0x0001000006427892 */ /* 0x000fe4000f8efcff */
[----:B------:R-:W-:Y:S01]  /*38e0*/  ULOP3.LUT UR67, UR67, 0x10000, URZ, 0xfc, !UPT ;  /* 0x0001000043437892 */ /* 0x000fe2000f8efcff */
[----:B------:R-:W-:-:S03]  /*38f0*/  UMOV UR69, 0x8400910 ;  /* 0x0840091000457882 */ /* 0x000fc60000000000 */
[----:B------:R-:W-:Y:S01]  /*3900*/  IMAD.U32 R14, RZ, RZ, UR4 ;  /* 0x00000004ff0e7e24 */ /* 0x000fe2000f8e00ff */
[----:B------:R-:W-:Y:S01]  /*3910*/  NOP ;  /* 0x0000000000007918 */ /* 0x000fe20000000000 */
[----:B------:R-:W-:Y:S06]  /*3920*/  BAR.ARV 0x6, 0xa0 ;  /* 0x0182800000007b1d */ /* 0x000fec0000002000 */
[----:B------:R-:W1:Y:S02]  /*3930*/  LDS R3, [UR62+0x120] ;  /* 0x0001203eff037984 */ /* 0x000e640008000800 */
[----:B-1----:R-:W-:-:S02]  /*3940*/  R2UR UR4, R3 ;  /* 0x00000000030472ca */ /* 0x002fc400000e0000 */
[----:B------:R-:W-:-:S11]  /*3950*/  MOV R3, RZ ;  /* 0x000000ff00037202 */ /* 0x000fd60000000f00 */
[----:B------:R-:W-:Y:S01]  /*3960*/  MOV R16, UR4 ;  /* 0x0000000400107c02 */ /* 0x000fe20008000f00 */
[----:B------:R-:W-:-:S06]  /*3970*/  USEL UR4, UR8, 0x1, !UP0 ;  /* 0x0000000108047887 */ /* 0x000fcc000c000000 */
[----:B------:R-:W-:-:S07]  /*3980*/  IMAD.U32 R15, RZ, RZ, UR4 ;  /* 0x00000004ff0f7e24 */ /* 0x000fce000f8e00ff */
.L_x_76:
[----:B------:R-:W-:Y:S02]  /*3990*/  LEA R0, R10, UR62, 0x3 ;  /* 0x0000003e0a007c11 */ /* 0x000fe4000f8e18ff */
[----:B------:R-:W-:Y:S02]  /*39a0*/  SHF.L.U32 R5, R8, 0x1f, RZ ;  /* 0x0000001f08057819 */ /* 0x000fe400000006ff */
[----:B------:R-:W-:Y:S02]  /*39b0*/  LEA R4, R10, UR62, 0x4 ;  /* 0x0000003e0a047c11 */ /* 0x000fe4000f8e20ff */
[----:B------:R-:W1:Y:S02]  /*39c0*/  SYNCS.PHASECHK.TRANS64.TRYWAIT P0, [R0+URZ+0x70], R5 ;  /* 0x00007005000075a7 */ /* 0x000e6400080011ff */
[----:B-1----:R-:W-:Y:S05]  /*39d0*/  @!P0 BRA `(.L_x_69) ;  /* 0x0000008c00b08947 */ /* 0x002fea0003800000 */
.L_x_201:
[----:B-1----:R-:W1:Y:S01]  /*39e0*/  LDS.128 R4, [R4+0x100] ;  /* 0x0001000004047984 */ /* 0x002e620000000c00 */
[----:B------:R-:W-:Y:S02]  /*39f0*/  VIADD R0, R0, 0x80 ;  /* 0x0000008000007836 */ /* 0x000fe40000000000 */
[----:B------:R-:W-:Y:S01]  /*3a00*/  VIADD R10, R10, 0x1 ;  /* 0x000000010a0a7836 */ /* 0x000fe20000000000 */
[----:B------:R-:W-:Y:S01]  /*3a10*/  @!PT LDS RZ, [RZ] ;  /* 0x00000000fffff984 */ /* 0x000fe20000000800 */
[----:B------:R-:W-:Y:S01]  /*3a20*/  @!PT LDS RZ, [RZ] ;  /* 0x00000000fffff984 */ /* 0x000fe20000000800 */
[----:B------:R-:W-:Y:S01]  /*3a30*/  @!PT LDS RZ, [RZ] ;  /* 0x00000000fffff984 */ /* 0x000fe20000000800 */
[----:B------:R-:W-:Y:S01]  /*3a40*/  @!PT LDS RZ, [RZ] ;  /* 0x00000000fffff984 */ /* 0x000fe20000000800 */
[----:B------:R2:W-:Y:S06]  /*3a50*/  MEMBAR.ALL.CTA ;  /* 0x0000000000007992 */ /* 0x0005ec0000008000 */
[----:B--2---:R-:W2:Y:S01]  /*3a60*/  FENCE.VIEW.ASYNC.S ;  /* 0x00000000000073c6 */ /* 0x004ea20000000000 */
[----:B------:R-:W-:-:S04]  /*3a70*/  PRMT R0, RZ, 0x654, R0 ;  /* 0x00000654ff007816 */ /* 0x000fc80000000000 */
[----:B--2---:R2:W-:Y:S01]  /*3a80*/  SYNCS.ARRIVE.TRANS64.RED.A1T0 RZ, [R0+URZ], RZ ;  /* 0x000000ff00ff79a7 */ /* 0x0045e200081004ff */
[----:B-1----:R-:W-:Y:S01]  /*3a90*/  LOP3.LUT P1, RZ, R6, 0x1, RZ, 0xc0, !PT ;  /* 0x0000000106ff7812 */ /* 0x002fe2000782c0ff */
[----:B--2---:R-:W-:-:S12]  /*3aa0*/  BRA.U UP2, `(.L_x_70) ;  /* 0x00000009022c7547 */ /* 0x004fd8000b800000 */
[----:B------:R-:W1:Y:S01]  /*3ab0*/  LDCU UR4, c[0x0][0x38c] ;  /* 0x00007180ff0477ac */ /* 0x000e620008000800 */
[----:B------:R-:W-:Y:S02]  /*3ac0*/  R2UR UR5, R2 ;  /* 0x00000000020572ca */ /* 0x000fe400000e0000 */
[----:B------:R-:W-:Y:S02]  /*3ad0*/  PLOP3.LUT P2, PT, PT, PT, PT, 0x80, 0x8 ;  /* 0x000000000008781c */ /* 0x000fe40003f4f070 */
[----:B------:R-:W-:Y:S02]  /*3ae0*/  SHF.L.U32 R5, R11, 0x1f, RZ ;  /* 0x0000001f0b057819 */ /* 0x000fe400000006ff */
[----:B------:R-:W-:-:S07]  /*3af0*/  R2UR UR6, R16 ;  /* 0x00000000100672ca */ /* 0x000fce00000e0000 */
[----:B------:R-:W-:Y:S02]  /*3b00*/  ULEA UR7, UR5, UR62, 0x3 ;  /* 0x0000003e05077291 */ /* 0x000fe4000f8e18ff */
[----:B-1----:R-:W-:-:S04]  /*3b10*/  UISETP.GE.AND UP0, UPT, UR4, 0x1, UPT ;  /* 0x000000010400788c */ /* 0x002fc8000bf06270 */
[----:B------:R-:W-:Y:S01]  /*3b20*/  IMAD.U32 R4, RZ, RZ, UR7 ;  /* 0x00000007ff047e24 */ /* 0x000fe2000f8e00ff */
[----:B------:R-:W-:Y:S01]  /*3b30*/  ULEA UR8, UR5, UR6, 0x7 ;  /* 0x0000000605087291 */ /* 0x000fe2000f8e38ff */
[----:B------:R-:W-:-:S05]  /*3b40*/  PLOP3.LUT P0, PT, PT, PT, UP0, 0x80, 0x8 ;  /* 0x000000000008781c */ /* 0x000fca0003f0f008 */
[----:B------:R-:W-:-:S08]  /*3b50*/  @UP0 ULEA UR4, UR9, UR62, 0x3 ;  /* 0x0000003e09040291 */ /* 0x000fd0000f8e18ff */
[----:B------:R-:W-:-:S04]  /*3b60*/  @P0 SHF.L.U32 R0, R3, 0x1f, RZ ;  /* 0x0000001f03000819 */ /* 0x000fc800000006ff */
[----:B------:R1:W2:Y:S01]  /*3b70*/  @P0 SYNCS.PHASECHK.TRANS64.TRYWAIT P2, [UR4], R0 ;  /* 0x00000000ff0005a7 */ /* 0x0002a20008041104 */
[----:B------:R-:W3:Y:S02]  /*3b80*/  SYNCS.PHASECHK.TRANS64.TRYWAIT P0, [UR7+0xb0], R5 ;  /* 0x0000b005ff0075a7 */ /* 0x000ee40008001107 */
[----:B-123--:R-:W-:Y:S05]  /*3b90*/  @!P0 BRA `(.L_x_71) ;  /* 0x0000008c00548947 */ /* 0x00efea0003800000 */
.L_x_203:
[----:B------:R-:W-:Y:S01]  /*3ba0*/  UMOV UR64, UR60 ;  /* 0x0000003c00407c82 */ /* 0x000fe20008000000 */
[----:B------:R-:W-:Y:S05]  /*3bb0*/  BRA.U !UP0, `(.L_x_72) ;  /* 0x0000000508d07547 */ /* 0x000fea000b800000 */
[----:B------:R-:W-:Y:S01]  /*3bc0*/  R2UR UR4, R15 ;  /* 0x000000000f0472ca */ /* 0x000fe200000e0000 */
[----:B------:R-:W-:Y:S01]  /*3bd0*/  UPLOP3.LUT UP3, UPT, UPT, UPT, UPT, 0x40, 0x4 ;  /* 0x000000000004789c */ /* 0x000fe20003f6e870 */
[----:B------:R-:W-:Y:S01]  /*3be0*/  R2UR UR61, R13 ;  /* 0x000000000d3d72ca */ /* 0x000fe200000e0000 */
[----:B------:R-:W-:-:S10]  /*3bf0*/  UMOV UR7, UR9 ;  /* 0x0000000900077c82 */ /* 0x000fd40008000000 */
[----:B------:R-:W-:-:S12]  /*3c00*/  UIADD3 UR64, UPT, UPT, UR4, UR60, URZ ;  /* 0x0000003c04407290 */ /* 0x000fd8000fffe0ff */
.L_x_75:
[----:B--2---:R-:W-:Y:S01]  /*3c10*/  ULEA UR5, UR7, UR62, 0x3 ;  /* 0x0000003e07057291 */ /* 0x004fe2000f8e18ff */
[----:B------:R-:W-:Y:S11]  /*3c20*/  @P2 BRA `(.L_x_73) ;  /* 0x00000000000c2947 */ /* 0x000ff60003800000 */
[----:B-1----:R-:W-:Y:S04]  /*3c30*/  SHF.L.U32 R5, R3, 0x1f, RZ ;  /* 0x0000001f03057819 */ /* 0x002fe800000006ff */
[----:B------:R-:W1:Y:S02]  /*3c40*/  SYNCS.PHASECHK.TRANS64.TRYWAIT P0, [UR5], R5 ;  /* 0x00000005ff0075a7 */ /* 0x000e640008001105 */
[----:B-1----:R-:W-:Y:S05]  /*3c50*/  @!P0 BRA `(.L_x_74) ;  /* 0x0000008c00408947 */ /* 0x002fea0003800000 */
.L_x_73:
[----:B------:R-:W-:Y:S01]  /*3c60*/  UISETP.NE.AND UP0, UPT, UR61, 0x1, UPT ;  /* 0x000000013d00788c */ /* 0x000fe2000bf05270 */
[----:B------:R-:W-:Y:S01]  /*3c70*/  PLOP3.LUT P2, PT, PT, PT, PT, 0x80, 0x8 ;  /* 0x000000000008781c */ /* 0x000fe20003f4f070 */
[----:B------:R-:W-:Y:S01]  /*3c80*/  UIADD3 UR9, UPT, UPT, UR7, 0x1, URZ ;  /* 0x0000000107097890 */ /* 0x000fe2000fffe0ff */
[----:B------:R-:W-:Y:S01]  /*3c90*/  MOV.SPILL R6, UR65 ;  /* 0x0000004100067c02 */ /* 0x000fe20009000f00 */
[----:B------:R-:W-:Y:S01]  /*3ca0*/  UIADD3 UR63, UPT, UPT, UR5, 0x10, URZ ;  /* 0x00000010053f7890 */ /* 0x000fe2000fffe0ff */
[----:B-1----:R-:W-:Y:S01]  /*3cb0*/  MOV.SPILL R5, UR64 ;  /* 0x0000004000057c02 */ /* 0x002fe20009000f00 */
[----:B------:R-:W-:Y:S01]  /*3cc0*/  UISETP.NE.AND UP1, UPT, UR9, 0x2, UPT ;  /* 0x000000020900788c */ /* 0x000fe2000bf25270 */
[----:B------:R-:W-:Y:S01]  /*3cd0*/  PLOP3.LUT P0, PT, PT, PT, UP0, 0x80, 0x8 ;  /* 0x000000000008781c */ /* 0x000fe20003f0f008 */
[----:B------:R-:W-:Y:S02]  /*3ce0*/  ULEA UR6, UR7, UR67, 0xc ;  /* 0x0000004307067291 */ /* 0x000fe4000f8e60ff */
[----:B------:R-:W-:Y:S02]  /*3cf0*/  USEL UR5, URZ, 0x1, UP1 ;  /* 0x00000001ff057887 */ /* 0x000fe40008800000 */
[----:B------:R-:W-:Y:S02]  /*3d00*/  USEL UR9, UR9, URZ, UP1 ;  /* 0x000000ff09097287 */ /* 0x000fe40008800000 */
[----:B------:R-:W-:Y:S02]  /*3d10*/  ULEA UR4, UR7, UR66, 0xb ;  /* 0x0000004207047291 */ /* 0x000fe4000f8e58ff */
[----:B------:R-:W-:Y:S01]  /*3d20*/  @UP0 ULEA UR7, UR9, UR62, 0x3 ;  /* 0x0000003e09070291 */ /* 0x000fe2000f8e18ff */
[----:B------:R-:W-:Y:S01]  /*3d30*/  LOP3.LUT R3, R3, UR5, RZ, 0x3c, !PT ;  /* 0x0000000503037c12 */ /* 0x000fe2000f8e3cff */
[----:B------:R-:W-:Y:S02]  /*3d40*/  UIADD3 UR20, UPT, UPT, UR6, 0x2, URZ ;  /* 0x0000000206147890 */ /* 0x000fe4000fffe0ff */
[----:B------:R-:W-:Y:S01]  /*3d50*/  UIADD3 UR18, UPT, UPT, UR4, 0x2, URZ ;  /* 0x0000000204127890 */ /* 0x000fe2000fffe0ff */
[----:B------:R-:W-:Y:S01]  /*3d60*/  @P0 SHF.L.U32 R0, R3, 0x1f, RZ ;  /* 0x0000001f03000819 */ /* 0x000fe200000006ff */
[----:B------:R-:W-:Y:S02]  /*3d70*/  UIADD3 UR16, UPT, UPT, UR6, 0x4, URZ ;  /* 0x0000000406107890 */ /* 0x000fe4000fffe0ff */
[----:B------:R-:W-:Y:S01]  /*3d80*/  UIADD3 UR10, UPT, UPT, UR4, 0x4, URZ ;  /* 0x00000004040a7890 */ /* 0x000fe2000fffe0ff */
[----:B------:R2:W3:Y:S01]  /*3d90*/  @P0 SYNCS.PHASECHK.TRANS64.TRYWAIT P2, [UR7], R0 ;  /* 0x00000000ff0005a7 */ /* 0x0004e20008041107 */
[----:B------:R-:W-:Y:S02]  /*3da0*/  UIADD3 UR14, UPT, UPT, UR6, 0x6, URZ ;  /* 0x00000006060e7890 */ /* 0x000fe4000fffe0ff */
        /* <DEDUP_REMOVED lines=21> */
[----:B------:R-:W-:Y:S01]  /*3f00*/  UIADD3 UR61, UPT, UPT, UR61, -0x1, URZ ;  /* 0xffffffff3d3d7890 */ /* 0x000fe2000fffe0ff */
[----:B------:R-:W-:Y:S01]  /*3f10*/  UMOV UR7, 0x40004040 ;  /* 0x4000404000077882 */ /* 0x000fe20000000000 */
[----:B------:R-:W-:Y:S01]  /*3f20*/  UMOV UR64, 0x0 ;  /* 0x0000000000407882 */ /* 0x000fe20000000000 */
[----:B------:R-:W-:Y:S01]  /*3f30*/  UMOV UR65, 0x8400910 ;  /* 0x0840091000417882 */ /* 0x000fe20000000000 */
[----:B------:R-:W-:Y:S01]  /*3f40*/  UMOV UR5, 0x40004040 ;  /* 0x4000404000057882 */ /* 0x000fe20000000000 */
[----:B------:R-:W-:Y:S01]  /*3f50*/  UMOV UR21, 0x40004040 ;  /* 0x4000404000157882 */ /* 0x000fe20000000000 */
[----:B------:R1:W-:Y:S01]  /*3f60*/  UTCHMMA.2CTA gdesc[UR4], gdesc[UR6], tmem[UR8], tmem[UR64], idesc[UR65], UP3 ;  /* 0x00ff4006040075ea */ /* 0x0003e20009a00008 */
[----:B------:R-:W-:Y:S01]  /*3f70*/  UPLOP3.LUT UP3, UPT, UPT, UPT, UPT, 0x80, 0x8 ;  /* 0x000000000008789c */ /* 0x000fe20003f6f070 */
[----:B------:R-:W-:Y:S01]  /*3f80*/  UMOV UR19, 0x40004040 ;  /* 0x4000404000137882 */ /* 0x000fe20000000000 */
[----:B------:R-:W-:Y:S01]  /*3f90*/  UMOV UR17, 0x40004040 ;  /* 0x4000404000117882 */ /* 0x000fe20000000000 */
[----:B------:R4:W-:Y:S01]  /*3fa0*/  UTCHMMA.2CTA gdesc[UR18], gdesc[UR20], tmem[UR8], tmem[UR64], idesc[UR65], UPT ;  /* 0x00ff4014120075ea */ /* 0x0009e2000ba00008 */
        /* <DEDUP_REMOVED lines=19> */
[----:B-1----:R-:W-:Y:S01]  /*40e0*/  UMOV UR7, 0x8400910 ;  /* 0x0840091000077882 */ /* 0x002fe20000000000 */
[----:B------:R-:W-:Y:S01]  /*40f0*/  UMOV UR35, 0x40004040 ;  /* 0x4000404000237882 */ /* 0x000fe20000000000 */
[----:B------:R-:W-:Y:S01]  /*4100*/  UMOV UR33, 0x40004040 ;  /* 0x4000404000217882 */ /* 0x000fe20000000000 */
[----:B------:R-:W-:Y:S01]  /*4110*/  UMOV UR27, 0x40004040 ;  /* 0x40004040001b7882 */ /* 0x000fe20000000000 */
[----:B------:R-:W-:Y:S01]  /*4120*/  UMOV UR25, 0x40004040 ;  /* 0x4000404000197882 */ /* 0x000fe20000000000 */
[----:B----4-:R-:W-:Y:S02]  /*4130*/  UIADD3 UR20, UPT, UPT, UR4, 0x602, URZ ;  /* 0x0000060204147890 */ /* 0x010fe4000fffe0ff */
[----:B------:R-:W-:Y:S02]  /*4140*/  UIADD3 UR18, UPT, UPT, UR6, 0xc04, URZ ;  /* 0x00000c0406127890 */ /* 0x000fe4000fffe0ff */
[----:B--2---:R-:W-:Y:S02]  /*4150*/  UIADD3 UR16, UPT, UPT, UR4, 0x604, URZ ;  /* 0x0000060404107890 */ /* 0x004fe4000fffe0ff */
[----:B------:R-:W-:Y:S01]  /*4160*/  UIADD3 UR10, UPT, UPT, UR6, 0xc06, URZ ;  /* 0x00000c06060a7890 */ /* 0x000fe2000fffe0ff */
[----:B------:R-:W-:Y:S01]  /*4170*/  R2UR.FILL UR65, R6 ;  /* 0x00000000064172ca */ /* 0x000fe200004e0000 */
[----:B------:R-:W-:Y:S01]  /*4180*/  UMOV UR14, 0x0 ;  /* 0x00000000000e7882 */ /* 0x000fe20000000000 */
[----:B------:R-:W-:Y:S01]  /*4190*/  UMOV UR15, 0x8400910 ;  /* 0x08400910000f7882 */ /* 0x000fe20000000000 */
[----:B------:R-:W-:Y:S01]  /*41a0*/  UMOV UR12, 0x0 ;  /* 0x00000000000c7882 */ /* 0x000fe20000000000 */
[----:B------:R-:W-:Y:S01]  /*41b0*/  UTCHMMA.2CTA gdesc[UR28], gdesc[UR30], tmem[UR8], tmem[UR14], idesc[UR15], UPT ;  /* 0x00ff0e1e1c0075ea */ /* 0x000fe2000ba00008 */
[----:B------:R-:W-:Y:S01]  /*41c0*/  UTCHMMA.2CTA gdesc[UR56], gdesc[UR58], tmem[UR8], tmem[UR14], idesc[UR15], UPT ;  /* 0x00ff0e3a380075ea */ /* 0x000fe2000ba00008 */
[----:B------:R-:W-:Y:S01]  /*41d0*/  UMOV UR13, 0x8400910 ;  /* 0x08400910000d7882 */ /* 0x000fe20000000000 */
[----:B------:R-:W-:Y:S01]  /*41e0*/  UTCHMMA.2CTA gdesc[UR52], gdesc[UR54], tmem[UR8], tmem[UR14], idesc[UR15], UPT ;  /* 0x00ff0e36340075ea */ /* 0x000fe2000ba00008 */
[----:B------:R-:W-:Y:S01]  /*41f0*/  UIADD3 UR4, UPT, UPT, UR4, 0x606, URZ ;  /* 0x0000060604047890 */ /* 0x000fe2000fffe0ff */
[----:B------:R-:W-:Y:S01]  /*4200*/  UTCHMMA.2CTA gdesc[UR48], gdesc[UR50], tmem[UR8], tmem[UR12], idesc[UR13], UPT ;  /* 0x00ff0c32300075ea */ /* 0x000fe2000ba00008 */
[----:B------:R-:W-:Y:S01]  /*4210*/  UTCHMMA.2CTA gdesc[UR44], gdesc[UR46], tmem[UR8], tmem[UR12], idesc[UR13], UPT ;  /* 0x00ff0c2e2c0075ea */ /* 0x000fe2000ba00008 */
[----:B------:R-:W-:Y:S01]  /*4220*/  UMOV UR6, 0x0 ;  /* 0x0000000000067882 */ /* 0x000fe20000000000 */
[----:B------:R-:W-:Y:S01]  /*4230*/  UTCHMMA.2CTA gdesc[UR40], gdesc[UR42], tmem[UR8], tmem[UR12], idesc[UR13], UPT ;  /* 0x00ff0c2a280075ea */ /* 0x000fe2000ba00008 */
[----:B------:R1:W-:Y:S01]  /*4240*/  UTCHMMA.2CTA gdesc[UR36], gdesc[UR38], tmem[UR8], tmem[UR6], idesc[UR7], UPT ;  /* 0x00ff0626240075ea */ /* 0x0003e2000ba00008 */
[----:B------:R2:W-:Y:S01]  /*4250*/  UTCHMMA.2CTA gdesc[UR32], gdesc[UR34], tmem[UR8], tmem[UR76], idesc[UR77], UPT ;  /* 0x00ff4c22200075ea */ /* 0x0005e2000ba00008 */
[----:B------:R-:W-:Y:S01]  /*4260*/  UMOV UR23, 0x40004040 ;  /* 0x4000404000177882 */ /* 0x000fe20000000000 */
[----:B------:R2:W-:Y:S01]  /*4270*/  UTCHMMA.2CTA gdesc[UR24], gdesc[UR26], tmem[UR8], tmem[UR74], idesc[UR75], UPT ;  /* 0x00ff4a1a180075ea */ /* 0x0005e2000ba00008 */
[----:B------:R-:W-:Y:S01]  /*4280*/  R2UR.FILL UR64, R5 ;  /* 0x00000000054072ca */ /* 0x000fe200004e0000 */
[----:B------:R2:W-:Y:S01]  /*4290*/  UTCHMMA.2CTA gdesc[UR20], gdesc[UR22], tmem[UR8], tmem[UR72], idesc[UR73], UPT ;  /* 0x00ff4816140075ea */ /* 0x0005e2000ba00008 */
[----:B------:R2:W-:Y:S01]  /*42a0*/  UTCHMMA.2CTA gdesc[UR16], gdesc[UR18], tmem[UR8], tmem[UR70], idesc[UR71], UPT ;  /* 0x00ff4612100075ea */ /* 0x0005e2000ba00008 */
[----:B------:R2:W-:Y:S01]  /*42b0*/  UTCHMMA.2CTA gdesc[UR4], gdesc[UR10], tmem[UR8], tmem[UR68], idesc[UR69], UPT ;  /* 0x00ff440a040075ea */ /* 0x0005e2000ba00008 */
[----:B------:R2:W-:Y:S09]  /*42c0*/  UTCBAR.2CTA.MULTICAST [UR63], URZ, UR65 ;  /* 0x000000ff3f0073e9 */ /* 0x0005f20008200841 */
[----:B------:R-:W-:Y:S01]  /*42d0*/  UISETP.NE.AND UP0, UPT, UR60, UR64, UPT ;  /* 0x000000403c00728c */ /* 0x000fe2000bf05270 */
[----:B-1----:R-:W-:Y:S08]  /*42e0*/  UMOV UR7, UR9 ;  /* 0x0000000900077c82 */ /* 0x002ff00008000000 */
[----:B---3--:R-:W-:Y:S05]  /*42f0*/  BRA.U UP0, `(.L_x_75) ;  /* 0xfffffff900447547 */ /* 0x008fea000b83ffff */
.L_x_72:
[----:B--2---:R-:W-:Y:S01]  /*4300*/  R2UR UR4, R4 ;  /* 0x00000000040472ca */ /* 0x004fe200000e0000 */
[----:B------:R-:W-:Y:S01]  /*4310*/  UMOV UR60, UR64 ;  /* 0x00000040003c7c82 */ /* 0x000fe20008000000 */
[----:B------:R-:W-:-:S11]  /*4320*/  R2UR UR5, R14 ;  /* 0x000000000e0572ca */ /* 0x000fd600000e0000 */
[----:B------:R-:W-:-:S09]  /*4330*/  UIADD3 UR4, UPT, UPT, UR4, 0x90, URZ ;  /* 0x0000009004047890 */ /* 0x000fd2000fffe0ff */
[----:B------:R2:W-:Y:S01]  /*4340*/  UTCBAR.2CTA.MULTICAST [UR4], URZ, UR5 ;  /* 0x000000ff040073e9 */ /* 0x0005e20008200805 */
[----:B------:R-:W-:Y:S02]  /*4350*/  NOP ;  /* 0x0000000000007918 */ /* 0x000fe40000000000 */
.L_x_70:
[----:B--2---:R-:W-:Y:S02]  /*4360*/  R2UR UR4, R2 ;  /* 0x00000000020472ca */ /* 0x004fe400000e0000 */
[----:B------:R-:W-:-:S04]  /*4370*/  ISETP.NE.AND P0, PT, R10, 0x2, PT ;  /* 0x000000020a00780c */ /* 0x000fc80003f05270 */
[----:B-1----:R-:W-:Y:S02]  /*4380*/  SEL R5, RZ, 0x1, P0 ;  /* 0x00000001ff057807 */ /* 0x002fe40000000000 */
[----:B------:R-:W-:Y:S02]  /*4390*/  SEL R10, R10, RZ, P0 ;  /* 0x000000ff0a0a7207 */ /* 0x000fe40000000000 */
[----:B------:R-:W-:-:S03]  /*43a0*/  LOP3.LUT R8, R8, R5, RZ, 0x3c, !PT ;  /* 0x0000000508087212 */ /* 0x000fc600078e3cff */
[----:B------:R-:W-:-:S04]  /*43b0*/  UIADD3 UR4, UPT, UPT, UR4, 0x1, URZ ;  /* 0x0000000104047890 */ /* 0x000fc8000fffe0ff */
[----:B------:R-:W-:-:S04]  /*43c0*/  UISETP.NE.AND UP0, UPT, UR4, 0x4, UPT ;  /* 0x000000040400788c */ /* 0x000fc8000bf05270 */
[----:B------:R-:W-:Y:S02]  /*43d0*/  USEL UR5, URZ, 0x1, UP0 ;  /* 0x00000001ff057887 */ /* 0x000fe40008000000 */
[----:B------:R-:W-:-:S04]  /*43e0*/  USEL UR4, UR4, URZ, UP0 ;  /* 0x000000ff04047287 */ /* 0x000fc80008000000 */
[----:B------:R-:W-:Y:S02]  /*43f0*/  LOP3.LUT R11, R11, UR5, RZ, 0x3c, !PT ;  /* 0x000000050b0b7c12 */ /* 0x000fe4000f8e3cff */
[----:B------:R-:W-:Y:S01]  /*4400*/  IMAD.U32 R2, RZ, RZ, UR4 ;  /* 0x00000004ff027e24 */ /* 0x000fe2000f8e00ff */
[----:B------:R-:W-:Y:S06]  /*4410*/  @P1 BRA `(.L_x_76) ;  /* 0xfffffff4005c1947 */ /* 0x000fec000383ffff */
[----:B------:R-:W1:Y:S01]  /*4420*/  S2UR UR8, SR_CgaCtaId ;  /* 0x00000000000879c3 */ /* 0x000e620000008800 */
[----:B------:R-:W-:Y:S01]  /*4430*/  ELECT P0, URZ, PT ;  /* 0x0000000000ff782f */ /* 0x000fe20003800000 */
[----:B------:R-:W-:Y:S01]  /*4440*/  IMAD.MOV.U32 R0, RZ, RZ, 0x1 ;  /* 0x00000001ff007424 */ /* 0x000fe200078e00ff */
[----:B------:R-:W-:Y:S01]  /*4450*/  UMOV UR4, 0x40 ;  /* 0x0000004000047882 */ /* 0x000fe20000000000 */
[----:B------:R-:W-:-:S04]  /*4460*/  R2UR UR5, R12 ;  /* 0x000000000c0572ca */ /* 0x000fc800000e0000 */
[----:B------:R-:W-:Y:S09]  /*4470*/  UVIRTCOUNT.DEALLOC.SMPOOL 0x80 ;  /* 0x000000800000784c */ /* 0x000ff20000000000 */
[----:B------:R-:W-:Y:S02]  /*4480*/  UISETP.NE.AND UP0, UPT, UR5, URZ, UPT ;  /* 0x000000ff0500728c */ /* 0x000fe4000bf05270 */
[----:B-1----:R-:W-:-:S09]  /*4490*/  ULEA UR8, UR8, UR4, 0x18 ;  /* 0x0000000408087291 */ /* 0x002fd2000f8ec0ff */
[----:B------:R1:W-:Y:S01]  /*44a0*/  @P0 STS.U8 [UR8+0x1c], R0 ;  /* 0x00001c00ff000988 */ /* 0x0003e20008000008 */
[----:B------:R-:W-:Y:S05]  /*44b0*/  BRA.U UP0, `(.L_x_77) ;  /* 0x0000000100a87547 */ /* 0x000fea000b800000 */
[----:B------:R-:W-:Y:S01]  /*44c0*/  R2UR UR4, R2 ;  /* 0x00000000020472ca */ /* 0x000fe200000e0000 */
[----:B------:R-:W-:Y:S01]  /*44d0*/  UIADD3 UR7, UPT, UPT, UR62, 0xb0, URZ ;  /* 0x000000b03e077890 */ /* 0x000fe2000fffe0ff */
[----:B------:R-:W-:-:S11]  /*44e0*/  SHF.L.U32 R3, R11, 0x1f, RZ ;  /* 0x0000001f0b037819 */ /* 0x000fd600000006ff */
[----:B------:R-:W-:-:S09]  /*44f0*/  ULEA UR4, UR4, UR7, 0x3 ;  /* 0x0000000704047291 */ /* 0x000fd2000f8e18ff */
[----:B------:R-:W2:Y:S02]  /*4500*/  SYNCS.PHASECHK.TRANS64.TRYWAIT P0, [UR4], R3 ;  /* 0x00000003ff0075a7 */ /* 0x000ea40008001104 */
[----:B--2---:R-:W-:Y:S05]  /*4510*/  @!P0 BRA `(.L_x_78) ;  /* 0x0000008400288947 */ /* 0x004fea0003800000 */
.L_x_206:
[----:B------:R-:W-:-:S13]  /*4520*/  R2UR UR4, R2 ;  /* 0x00000000020472ca */ /* 0x000fda00000e0000 */
[----:B------:R-:W-:-:S04]  /*4530*/  UIADD3 UR4, UPT, UPT, UR4, 0x1, URZ ;  /* 0x0000000104047890 */ /* 0x000fc8000fffe0ff */
[----:B------:R-:W-:-:S04]  /*4540*/  UISETP.NE.AND UP1, UPT, UR4, 0x4, UPT ;  /* 0x000000040400788c */ /* 0x000fc8000bf25270 */
[----:B------:R-:W-:Y:S02]  /*4550*/  USEL UR6, URZ, 0x1, UP1 ;  /* 0x00000001ff067887 */ /* 0x000fe40008800000 */
[----:B------:R-:W-:-:S04]  /*4560*/  USEL UR4, UR4, URZ, UP1 ;  /* 0x000000ff04047287 */ /* 0x000fc80008800000 */
[----:B------:R-:W-:Y:S01]  /*4570*/  ULEA UR5, UR4, UR7, 0x3 ;  /* 0x0000000704057291 */ /* 0x000fe2000f8e18ff */
[----:B------:R-:W-:-:S04]  /*4580*/  LOP3.LUT R2, R11, UR6, RZ, 0x3c, !PT ;  /* 0x000000060b027c12 */ /* 0x000fc8000f8e3cff */
[----:B-1----:R-:W-:-:S04]  /*4590*/  SHF.L.U32 R3, R2, 0x1f, RZ ;  /* 0x0000001f02037819 */ /* 0x002fc800000006ff */
[----:B------:R-:W1:Y:S02]  /*45a0*/  SYNCS.PHASECHK.TRANS64.TRYWAIT P0, [UR5], R3 ;  /* 0x00000003ff0075a7 */ /* 0x000e640008001105 */
[----:B-1----:R-:W-:Y:S05]  /*45b0*/  @!P0 BRA `(.L_x_79) ;  /* 0x0000008400188947 */ /* 0x002fea0003800000 */
.L_x_208:
        /* <DEDUP_REMOVED lines=9> */
.L_x_210:
[----:B------:R-:W-:-:S04]  /*4650*/  UIADD3 UR4, UPT, UPT, UR4, 0x1, URZ ;  /* 0x0000000104047890 */ /* 0x000fc8000fffe0ff */
[----:B------:R-:W-:-:S04]  /*4660*/  UISETP.NE.AND UP1, UPT, UR4, 0x4, UPT ;  /* 0x000000040400788c */ /* 0x000fc8000bf25270 */
[----:B------:R-:W-:Y:S02]  /*4670*/  USEL UR5, URZ, 0x1, UP1 ;  /* 0x00000001ff057887 */ /* 0x000fe40008800000 */
[----:B------:R-:W-:-:S04]  /*4680*/  USEL UR4, UR4, URZ, UP1 ;  /* 0x000000ff04047287 */ /* 0x000fc80008800000 */
[----:B------:R-:W-:Y:S01]  /*4690*/  ULEA UR4, UR4, UR7, 0x3 ;  /* 0x0000000704047291 */ /* 0x000fe2000f8e18ff */
[----:B-1----:R-:W-:-:S04]  /*46a0*/  LOP3.LUT R3, R2, UR5, RZ, 0x3c, !PT ;  /* 0x0000000502037c12 */ /* 0x002fc8000f8e3cff */
[----:B------:R-:W-:Y:S01]  /*46b0*/  SHF.L.U32 R3, R3, 0x1f, RZ ;  /* 0x0000001f03037819 */ /* 0x000fe200000006ff */
[----:B------:R-:W-:-:S04]  /*46c0*/  IMAD.U32 R0, RZ, RZ, UR4 ;  /* 0x00000004ff007e24 */ /* 0x000fc8000f8e00ff */
[----:B------:R1:W2:Y:S03]  /*46d0*/  SYNCS.PHASECHK.TRANS64.TRYWAIT P0, [R0+URZ], R3 ;  /* 0x00000003000075a7 */ /* 0x0002a600080011ff */
[----:B--2---:R-:W-:Y:S05]  /*46e0*/  @!P0 NANOSLEEP.SYNCS 0x989680 ;  /* 0x009896800000895d */ /* 0x004fea0003900000 */
[----:B------:R-:W2:Y:S02]  /*46f0*/  @!P0 SYNCS.PHASECHK.TRANS64 P0, [R0+URZ], R3 ;  /* 0x00000003000085a7 */ /* 0x000ea400080010ff */
[----:B--2---:R-:W-:Y:S05]  /*4700*/  @P0 BRA `(.L_x_81) ;  /* 0x0000000000240947 */ /* 0x004fea0003800000 */
.L_x_82:
[----:B--2---:R2:W3:Y:S02]  /*4710*/  SYNCS.PHASECHK.TRANS64.TRYWAIT P0, [R0+URZ], R3 ;  /* 0x00000003000075a7 */ /* 0x0044e400080011ff */
[----:B---3--:R-:W-:Y:S05]  /*4720*/  @!P0 NANOSLEEP.SYNCS 0x989680 ;  /* 0x009896800000895d */ /* 0x008fea0003900000 */
[----:B------:R-:W3:Y:S02]  /*4730*/  @!P0 SYNCS.PHASECHK.TRANS64 P0, [R0+URZ], R3 ;  /* 0x00000003000085a7 */ /* 0x000ee400080010ff */
[----:B---3--:R-:W-:Y:S05]  /*4740*/  @!P0 BRA `(.L_x_82) ;  /* 0xfffffffc00f08947 */ /* 0x008fea000383ffff */
[----:B------:R-:W-:Y:S05]  /*4750*/  BRA `(.L_x_81) ;  /* 0x0000000000107947 */ /* 0x000fea0003800000 */
.L_x_77:
[----:B------:R-:W-:Y:S01]  /*4760*/  R2UR UR5, R9 ;  /* 0x00000000090572ca */ /* 0x000fe200000e0000 */
[----:B------:R-:W-:-:S12]  /*4770*/  UIADD3 UR4, UPT, UPT, UR62, 0xf0, URZ ;  /* 0x000000f03e047890 */ /* 0x000fd8000fffe0ff */
[----:B------:R-:W-:-:S09]  /*4780*/  UPRMT UR4, UR5, 0x654, UR4 ;  /* 0x0000065405047896 */ /* 0x000fd20008000004 */
[----:B------:R-:W-:Y:S03]  /*4790*/  SYNCS.ARRIVE.TRANS64.RED.A1T0 RZ, [UR4], RZ ;  /* 0x000000ffffff79a7 */ /* 0x000fe60008100404 */
.L_x_81:
[----:B-12---:R-:W-:Y:S01]  /*47a0*/  SHF.L.U32 R3, RZ, 0x1f, RZ ;  /* 0x0000001fff037819 */ /* 0x006fe200000006ff */
[----:B------:R-:W-:Y:S01]  /*47b0*/  UIADD3 UR4, UPT, UPT, UR62, 0xf0, URZ ;  /* 0x000000f03e047890 */ /* 0x000fe2000fffe0ff */
[----:B------:R-:W-:Y:S02]  /*47c0*/  PLOP3.LUT P0, PT, PT, PT, UP0, 0x80, 0x8 ;  /* 0x000000000008781c */ /* 0x000fe40003f0f008 */
[----:B------:R-:W1:Y:S02]  /*47d0*/  SYNCS.PHASECHK.TRANS64.TRYWAIT P1, [UR62+0xf0], R3 ;  /* 0x0000f003ff0075a7 */ /* 0x000e64000802113e */
[----:B-1----:R-:W-:Y:S09]  /*47e0*/  @!P1 BRA `(.L_x_83) ;  /* 0x0000008000bc9947 */ /* 0x002ff20003800000 */
.L_x_212:
[----:B------:R-:W-:Y:S02]  /*47f0*/  R2UR UR6, R9 ;  /* 0x00000000090672ca */ /* 0x000fe400000e0000 */
[----:B------:R-:W-:-:S11]  /*4800*/  R2UR UR5, R16 ;  /* 0x00000000100572ca */ /* 0x000fd600000e0000 */
[----:B------:R-:W-:-:S03]  /*4810*/  @!UP0 UPRMT UR4, UR6, 0x654, UR4 ;  /* 0x0000065406048896 */ /* 0x000fc60008000004 */
[----:B------:R-:W-:-:S06]  /*4820*/  UMOV UR6, 0x1 ;  /* 0x0000000100067882 */ /* 0x000fcc0000000000 */
[----:B------:R-:W-:Y:S01]  /*4830*/  @!P0 SYNCS.ARRIVE.TRANS64.RED.A1T0 RZ, [UR4], RZ ;  /* 0x000000ffffff89a7 */ /* 0x000fe20008100404 */
[----:B------:R-:W-:Y:S01]  /*4840*/  NOP ;  /* 0x0000000000007918 */ /* 0x000fe20000000000 */
[----:B-1----:R-:W1:Y:S01]  /*4850*/  LDS R0, [UR8+0x14] ;  /* 0x00001408ff007984 */ /* 0x002e620008000800 */
[----:B------:R-:W-:-:S03]  /*4860*/  ULOP3.LUT UR4, UR5, 0xffff, URZ, 0xc0, !UPT ;  /* 0x0000ffff05047892 */ /* 0x000fc6000f8ec0ff */
[----:B------:R-:W-:Y:S01]  /*4870*/  UMOV UR5, 0xffff ;  /* 0x0000ffff00057882 */ /* 0x000fe20000000000 */
[----:B------:R-:W-:-:S04]  /*4880*/  USHF.R.U32.HI UR4, URZ, 0x5, UR4 ;  /* 0x00000005ff047899 */ /* 0x000fc80008011604 */
[----:B------:R-:W-:Y:S02]  /*4890*/  USHF.L.U32 UR5, UR5, UR4, URZ ;  /* 0x0000000405057299 */ /* 0x000fe400080006ff */
[----:B------:R-:W-:-:S04]  /*48a0*/  USHF.L.U32 UR4, UR6, UR4, URZ ;  /* 0x0000000406047299 */ /* 0x000fc800080006ff */
[----:B-1----:R-:W-:-:S04]  /*48b0*/  LOP3.LUT R0, R0, UR5, RZ, 0xc0, !PT ;  /* 0x0000000500007c12 */ /* 0x002fc8000f8ec0ff */
[----:B------:R-:W-:-:S13]  /*48c0*/  ISETP.NE.AND P0, PT, R0, UR5, PT ;  /* 0x0000000500007c0c */ /* 0x000fda000bf05270 */
[----:B------:R-:W-:Y:S05]  /*48d0*/  @P0 BRA `(.L_x_84) ;  /* 0x0000000000580947 */ /* 0x000fea0003800000 */
[----:B------:R-:W1:Y:S02]  /*48e0*/  LDS R0, [UR8+0x18] ;  /* 0x00001808ff007984 */ /* 0x000e640008000800 */
[----:B-1----:R-:W-:-:S04]  /*48f0*/  LOP3.LUT R0, R0, UR4, RZ, 0xc0, !PT ;  /* 0x0000000400007c12 */ /* 0x002fc8000f8ec0ff */
[----:B------:R-:W-:-:S13]  /*4900*/  ISETP.NE.AND P0, PT, R0, UR4, PT ;  /* 0x0000000400007c0c */ /* 0x000fda000bf05270 */
[----:B------:R-:W-:Y:S05]  /*4910*/  @P0 BRA `(.L_x_85) ;  /* 0x00000000003c0947 */ /* 0x000fea0003800000 */
[----:B------:R-:W1:Y:S01]  /*4920*/  S2R R2, SR_LANEID ;  /* 0x0000000000027919 */ /* 0x000e620000000000 */
[----:B------:R-:W-:Y:S01]  /*4930*/  ULOP3.LUT UR5, URZ, UR5, URZ, 0x33, !UPT ;  /* 0x00000005ff057292 */ /* 0x000fe2000f8e33ff */
[----:B------:R-:W-:Y:S01]  /*4940*/  LOP3.LUT R4, RZ, UR4, RZ, 0x33, !PT ;  /* 0x00000004ff047c12 */ /* 0x000fe2000f8e33ff */
[----:B------:R-:W-:Y:S02]  /*4950*/  VOTEU.ANY UR4, UPT, PT ;  /* 0x0000000000047886 */ /* 0x000fe400038e0100 */
[----:B------:R-:W-:Y:S01]  /*4960*/  UFLO.U32 UR4, UR4 ;  /* 0x00000004000472bd */ /* 0x000fe200080e0000 */
[----:B------:R-:W2:Y:S01]  /*4970*/  REDUX UR6, R4 ;  /* 0x00000000040673c4 */ /* 0x000ea20000000000 */
[----:B------:R-:W-:-:S06]  /*4980*/  IMAD.U32 R0, RZ, RZ, UR5 ;  /* 0x00000005ff007e24 */ /* 0x000fcc000f8e00ff */
[----:B------:R3:W-:Y:S01]  /*4990*/  UTCATOMSWS.AND URZ, UR5 ;  /* 0x0000000500ff79e3 */ /* 0x0007e20008000000 */
[----:B------:R-:W4:Y:S01]  /*49a0*/  REDUX UR7, R0 ;  /* 0x00000000000773c4 */ /* 0x000f220000000000 */
[----:B-1----:R-:W-:Y:S01]  /*49b0*/  ISETP.EQ.U32.AND P0, PT, R2, UR4, PT ;  /* 0x0000000402007c0c */ /* 0x002fe2000bf02070 */
[----:B--2---:R-:W-:Y:S01]  /*49c0*/  IMAD.U32 R2, RZ, RZ, UR6 ;  /* 0x00000006ff027e24 */ /* 0x004fe2000f8e00ff */
[----:B----4-:R-:W-:-:S11]  /*49d0*/  MOV R3, UR7 ;  /* 0x0000000700037c02 */ /* 0x010fd60008000f00 */
[----:B------:R3:W-:Y:S04]  /*49e0*/  @P0 ATOMS.AND RZ, [UR8+0x14], R3 ;  /* 0x00001403ffff098c */ /* 0x0007e8000a800008 */
[----:B------:R3:W-:Y:S01]  /*49f0*/  @P0 ATOMS.AND RZ, [UR8+0x18], R2 ;  /* 0x00001802ffff098c */ /* 0x0007e2000a800008 */
[----:B------:R-:W-:Y:S05]  /*4a00*/  BRA `(.L_x_86) ;  /* 0x0000000000147947 */ /* 0x000fea0003800000 */
.L_x_85:
[----:B------:R-:W-:Y:S02]  /*4a10*/  MOV R2, 0x4a30 ;  /* 0x00004a3000027802 */ /* 0x000fe40000000f00 */
[----:B-----5:R-:W-:Y:S05]  /*4a20*/  CALL.REL.NOINC `($__internal_0_$__cuda_sm10x_tcgen05_guardrail_trap_col_being_dealloced_not_returned_by_alloc) ;  /* 0x0000008800447944 */ /* 0x020fea0003c00000 */
[----:B------:R-:W-:Y:S05]  /*4a30*/  BRA `(.L_x_86) ;  /* 0x0000000000087947 */ /* 0x000fea0003800000 */
.L_x_84:
[----:B------:R-:W-:Y:S02]  /*4a40*/  MOV R2, 0x4a60 ;  /* 0x00004a6000027802 */ /* 0x000fe40000000f00 */
[----:B-----5:R-:W-:Y:S05]  /*4a50*/  CALL.REL.NOINC `($__internal_2_$__cuda_sm10x_tcgen05_guardrail_trap_unallocated_columns_being_dealloced) ;  /* 0x0000008800507944 */ /* 0x020fea0003c00000 */
.L_x_86:
[----:B------:R-:W-:Y:S01]  /*4a60*/  NOP ;  /* 0x0000000000007918 */ /* 0x000fe20000000000 */
[----:B---3--:R-:W-:Y:S05]  /*4a70*/  EXIT ;  /* 0x000000000000794d */ /* 0x008fea0003800000 */
.L_x_57:
[----:B------:R-:W-:-:S09]  /*4a80*/  UISETP.NE.OR UP5, UPT, UR10, 0x3, !UP5 ;  /* 0x000000030a00788c */ /* 0x000fd2000efa5670 */
[----:B------:R-:W-:Y:S05]  /*4a90*/  BRA.U UP5, `(.L_x_87) ;  /* 0x0000001905587547 */ /* 0x000fea000b800000 */
[----:B------:R-:W1:Y:S01]  /*4aa0*/  LDC R0, c[0x0][0xb30] ;  /* 0x0002cc00ff007b82 */ /* 0x000e620000000800 */
[----:B------:R-:W2:Y:S01]  /*4ab0*/  LDCU.64 UR4, c[0x0][0x888] ;  /* 0x00011100ff0477ac */ /* 0x000ea20008000a00 */
[----:B------:R-:W-:Y:S02]  /*4ac0*/  HFMA2 R25, -RZ, RZ, 0, 0 ;  /* 0x00000000ff197431 */ /* 0x000fe400000001ff */
[----:B------:R-:W-:Y:S01]  /*4ad0*/  IMAD.MOV.U32 R27, RZ, RZ, RZ ;  /* 0x000000ffff1b7224 */ /* 0x000fe200078e00ff */
[----:B------:R-:W3:Y:S01]  /*4ae0*/  LDCU.64 UR22, c[0x0][0x890] ;  /* 0x00011200ff1677ac */ /* 0x000ee20008000a00 */
[----:B------:R-:W-:Y:S02]  /*4af0*/  IMAD.MOV.U32 R23, RZ, RZ, 0x2000 ;  /* 0x00002000ff177424 */ /* 0x000fe400078e00ff */
[----:B------:R-:W4:Y:S01]  /*4b00*/  LDC R19, c[0x0][0x370] ;  /* 0x0000dc00ff137b82 */ /* 0x000f220000000800 */
[----:B------:R-:W-:-:S07]  /*4b10*/  UPLOP3.LUT UP1, UPT, UPT, UPT, UPT, 0x40, 0x4 ;  /* 0x000000000004789c */ /* 0x000fce0003f2e870 */
[----:B------:R-:W4:Y:S01]  /*4b20*/  LDC R2, c[0x0][0xb0c] ;  /* 0x0002c300ff027b82 */ /* 0x000f220000000800 */
[----:B--2---:R-:W-:-:S03]  /*4b30*/  UISETP.NE.U32.AND UP3, UPT, UR4, URZ, UPT ;  /* 0x000000ff0400728c */ /* 0x004fc6000bf65070 */
[----:B------:R-:W-:Y:S01]  /*4b40*/  UMOV UR4, 0x400 ;  /* 0x0000040000047882 */ /* 0x000fe20000000000 */
[----:B---3--:R-:W-:-:S03]  /*4b50*/  UISETP.NE.U32.AND UP4, UPT, UR22, URZ, UPT ;  /* 0x000000ff1600728c */ /* 0x008fc6000bf85070 */
[----:B------:R-:W2:Y:S01]  /*4b60*/  LDC R18, c[0x0][0xb20] ;  /* 0x0002c800ff127b82 */ /* 0x000ea20000000800 */
[----:B------:R-:W-:Y:S01]  /*4b70*/  ULEA UR4, UR46, UR4, 0x18 ;  /* 0x000000042e047291 */ /* 0x000fe2000f8ec0ff */
[----:B-1----:R-:W-:Y:S01]  /*4b80*/  ISETP.NE.AND P1, PT, R0, 0x1, PT ;  /* 0x000000010000780c */ /* 0x002fe20003f25270 */
[----:B------:R-:W-:Y:S02]  /*4b90*/  UISETP.NE.AND.EX UP3, UPT, UR5, URZ, UPT, UP3 ;  /* 0x000000ff0500728c */ /* 0x000fe4000bf65330 */
[----:B------:R-:W-:Y:S02]  /*4ba0*/  UIADD3 UR49, UPT, UPT, UR4, 0x20, URZ ;  /* 0x0000002004317890 */ /* 0x000fe4000fffe0ff */
[----:B------:R-:W-:Y:S01]  /*4bb0*/  UIADD3 UR41, UPT, UPT, UR4, 0x28, URZ ;  /* 0x0000002804297890 */ /* 0x000fe2000fffe0ff */
[----:B-----5:R-:W1:Y:S01]  /*4bc0*/  LDC.64 R32, c[0x0][0x348] ;  /* 0x0000d200ff207b82 */ /* 0x020e620000000a00 */
[----:B------:R-:W-:Y:S02]  /*4bd0*/  UIADD3 UR33, UPT, UPT, UR4, 0x30, URZ ;  /* 0x0000003004217890 */ /* 0x000fe4000fffe0ff */
[----:B------:R-:W-:-:S02]  /*4be0*/  UIADD3 UR25, UPT, UPT, UR4, 0x38, URZ ;  /* 0x0000003804197890 */ /* 0x000fc4000fffe0ff */
[----:B------:R-:W-:-:S03]  /*4bf0*/  UISETP.NE.AND.EX UP4, UPT, UR23, URZ, UPT, UP4 ;  /* 0x000000ff1700728c */ /* 0x000fc6000bf85340 */
[----:B------:R-:W3:Y:S08]  /*4c00*/  LDC.64 R16, c[0x0][0xb10] ;  /* 0x0002c400ff107b82 */ /* 0x000ef00000000a00 */
[----:B------:R-:W1:Y:S08]  /*4c10*/  LDC.64 R6, c[0x0][0xb18] ;  /* 0x0002c600ff067b82 */ /* 0x000e700000000a00 */
[----:B------:R-:W1:Y:S08]  /*4c20*/  LDC.64 R4, c[0x0][0xb28] ;  /* 0x0002ca00ff047b82 */ /* 0x000e700000000a00 */
[----:B--2-4-:R-:W1:Y:S02]  /*4c30*/  LDC R22, c[0x0][0x374] ;  /* 0x0000dd00ff167b82 */ /* 0x014e640000000800 */
.L_x_102:
[----:B------:R-:W-:Y:S02]  /*4c40*/  LEA R0, R27, UR4, 0x3 ;  /* 0x000000041b007c11 */ /* 0x000fe4000f8e18ff */
[----:B------:R-:W-:Y:S02]  /*4c50*/  SHF.L.U32 R3, R25, 0x1f, RZ ;  /* 0x0000001f19037819 */ /* 0x000fe400000006ff */
[----:B------:R-:W-:Y:S02]  /*4c60*/  LEA R28, R27, UR4, 0x4 ;  /* 0x000000041b1c7c11 */ /* 0x000fe4000f8e20ff */
[----:B--2---:R-:W2:Y:S02]  /*4c70*/  SYNCS.PHASECHK.TRANS64.TRYWAIT P0, [R0+URZ+0x70], R3 ;  /* 0x00007003000075a7 */ /* 0x004ea400080011ff */
[----:B--2---:R-:W-:Y:S05]  /*4c80*/  @!P0 BRA `(.L_x_88) ;  /* 0x0000007c00ac8947 */ /* 0x004fea0003800000 */
.L_x_213:
[----:B------:R-:W-:Y:S01]  /*4c90*/  ISETP.GE.AND P0, PT, R26, 0x1, PT ;  /* 0x000000011a00780c */ /* 0x000fe20003f06270 */
[----:B------:R-:W4:Y:S01]  /*4ca0*/  LDS.128 R28, [R28+0x100] ;  /* 0x000100001c1c7984 */ /* 0x000f220000000c00 */
[----:B--2---:R-:W-:Y:S01]  /*4cb0*/  VIADD R0, R0, 0x80 ;  /* 0x0000008000007836 */ /* 0x004fe20000000000 */
[----:B------:R-:W-:Y:S01]  /*4cc0*/  @!PT LDS RZ, [RZ] ;  /* 0x00000000fffff984 */ /* 0x000fe20000000800 */
[----:B------:R-:W-:Y:S01]  /*4cd0*/  @!PT LDS RZ, [RZ] ;  /* 0x00000000fffff984 */ /* 0x000fe20000000800 */
[----:B------:R-:W-:Y:S01]  /*4ce0*/  @!PT LDS RZ, [RZ] ;  /* 0x00000000fffff984 */ /* 0x000fe20000000800 */
[----:B------:R-:W-:Y:S01]  /*4cf0*/  @!PT LDS RZ, [RZ] ;  /* 0x00000000fffff984 */ /* 0x000fe20000000800 */
[----:B------:R2:W-:Y:S06]  /*4d00*/  MEMBAR.ALL.CTA ;  /* 0x0000000000007992 */ /* 0x0005ec0000008000 */
[----:B--2---:R-:W2:Y:S01]  /*4d10*/  FENCE.VIEW.ASYNC.S ;  /* 0x00000000000073c6 */ /* 0x004ea20000000000 */
[----:B------:R-:W-:Y:S04]  /*4d20*/  PRMT R0, RZ, 0x654, R0 ;  /* 0x00000654ff007816 */ /* 0x000fe80000000000 */
[----:B--2---:R2:W-:Y:S01]  /*4d30*/  SYNCS.ARRIVE.TRANS64.RED.A1T0 RZ, [R0+URZ], RZ ;  /* 0x000000ff00ff79a7 */ /* 0x0045e200081004ff */
[----:B----4-:R-:W-:Y:S11]  /*4d40*/  LOP3.LUT P3, RZ, R30, 0x1, RZ, 0xc0, !PT ;  /* 0x000000011eff7812 */ /* 0x010ff6000786c0ff */
[----:B------:R-:W-:Y:S02]  /*4d50*/  @!UPT UIADD3 URZ, UPT, UPT, URZ, URZ, URZ ;  /* 0x000000fffffff290 */ /* 0x000fe4000fffe0ff */
[----:B------:R-:W-:Y:S02]  /*4d60*/  @P3 MOV R13, R28 ;  /* 0x0000001c000d3202 */ /* 0x000fe40000000f00 */
[----:B------:R-:W-:Y:S01]  /*4d70*/  @P3 LOP3.LUT R8, R29, 0xffff, RZ, 0xc0, !PT ;  /* 0x0000ffff1d083812 */ /* 0x000fe200078ec0ff */
[----:B--2---:R-:W-:Y:S06]  /*4d80*/  @!P0 BRA `(.L_x_89) ;  /* 0x0000000000a48947 */ /* 0x004fec0003800000 */
[----:B-1----:R-:W-:Y:S01]  /*4d90*/  IMAD.HI.U32 R37, R22, R7, RZ ;  /* 0x0000000716257227 */ /* 0x002fe200078e00ff */
[----:B------:R-:W-:Y:S02]  /*4da0*/  ISETP.NE.AND P0, PT, R6, 0x1, PT ;  /* 0x000000010600780c */ /* 0x000fe40003f05270 */
[----:B------:R-:W-:Y:S01]  /*4db0*/  ISETP.NE.AND P2, PT, R26, 0x1, PT ;  /* 0x000000011a00780c */ /* 0x000fe20003f45270 */
[----:B---3--:R-:W-:Y:S01]  /*4dc0*/  IMAD.HI.U32 R34, R19, R16, RZ ;  /* 0x0000001013227227 */ /* 0x008fe200078e00ff */
[----:B------:R-:W-:Y:S02]  /*4dd0*/  SHF.R.U32.HI R37, RZ, R18, R37 ;  /* 0x00000012ff257219 */ /* 0x000fe40000011625 */
[----:B------:R-:W-:Y:S01]  /*4de0*/  ISETP.NE.AND P4, PT, R2, 0x1, PT ;  /* 0x000000010200780c */ /* 0x000fe20003f85270 */
[----:B------:R-:W-:Y:S01]  /*4df0*/  IMAD.HI.U32 R36, R13, R16, RZ ;  /* 0x000000100d247227 */ /* 0x000fe200078e00ff */
[----:B------:R-:W-:Y:S02]  /*4e00*/  SHF.R.U32.HI R34, RZ, R17, R34 ;  /* 0x00000011ff227219 */ /* 0x000fe40000011622 */
[----:B------:R-:W-:Y:S01]  /*4e10*/  SEL R3, R22, R37, !P0 ;  /* 0x0000002516037207 */ /* 0x000fe20004000000 */
[C---:B------:R-:W-:Y:S01]  /*4e20*/  IMAD.HI.U32 R37, R8.reuse, R7, RZ ;  /* 0x0000000708257227 */ /* 0x040fe200078e00ff */
[----:B------:R-:W-:Y:S02]  /*4e30*/  SEL R11, R19, R34, !P4 ;  /* 0x00000022130b7207 */ /* 0x000fe40006000000 */
[----:B------:R-:W-:Y:S01]  /*4e40*/  SHF.R.U32.HI R36, RZ, R17, R36 ;  /* 0x00000011ff247219 */ /* 0x000fe20000011624 */
[----:B------:R-:W-:Y:S01]  /*4e50*/  IMAD.HI.U32 R38, R3, R4, RZ ;  /* 0x0000000403267227 */ /* 0x000fe200078e00ff */
[----:B------:R-:W-:Y:S03]  /*4e60*/  SHF.R.U32.HI R37, RZ, R18, R37 ;  /* 0x00000012ff257219 */ /* 0x000fe60000011625 */
[----:B------:R-:W-:Y:S01]  /*4e70*/  IMAD.HI.U32 R34, R11, R4, RZ ;  /* 0x000000040b227227 */ /* 0x000fe200078e00ff */
[----:B------:R-:W-:Y:S02]  /*4e80*/  @P2 SHF.R.U32.HI R3, RZ, R5, R38 ;  /* 0x00000005ff032219 */ /* 0x000fe40000011626 */
[----:B------:R-:W-:Y:S02]  /*4e90*/  SEL R9, R8, R37, !P0 ;  /* 0x0000002508097207 */ /* 0x000fe40004000000 */
[----:B------:R-:W-:Y:S01]  /*4ea0*/  @P2 SHF.R.U32.HI R11, RZ, R5, R34 ;  /* 0x00000005ff0b2219 */ /* 0x000fe20000011622 */
[C---:B------:R-:W-:Y:S01]  /*4eb0*/  IMAD R10, R26.reuse, R3, RZ ;  /* 0x000000031a0a7224 */ /* 0x040fe200078e02ff */
[----:B------:R-:W-:Y:S01]  /*4ec0*/  SEL R3, R13, R36, !P4 ;  /* 0x000000240d037207 */ /* 0x000fe20006000000 */
[C---:B------:R-:W-:Y:S03]  /*4ed0*/  IMAD.HI.U32 R14, R9.reuse, R4, RZ ;  /* 0x00000004090e7227 */ /* 0x040fe600078e00ff */
[----:B------:R-:W-:Y:S01]  /*4ee0*/  ISETP.GE.AND P0, PT, R9, R10, PT ;  /* 0x0000000a0900720c */ /* 0x000fe20003f06270 */
[C---:B------:R-:W-:Y:S01]  /*4ef0*/  IMAD R12, R26.reuse, R11, RZ ;  /* 0x0000000b1a0c7224 */ /* 0x040fe200078e02ff */
[-C--:B------:R-:W-:Y:S04]  /*4f00*/  SHF.R.U32.HI R14, RZ, R5.reuse, R14 ;  /* 0x00000005ff0e7219 */ /* 0x080fe8000001160e */
[----:B------:R-:W-:Y:S02]  /*4f10*/  ISETP.GE.OR P0, PT, R3, R12, P0 ;  /* 0x0000000c0300720c */ /* 0x000fe40000706670 */
[----:B------:R-:W-:Y:S05]  /*4f20*/  SEL R15, R9, R14, !P2 ;  /* 0x0000000e090f7207 */ /* 0x000fea0005000000 */
[----:B------:R-:W-:Y:S04]  /*4f30*/  IMAD.MOV R14, RZ, RZ, -R15 ;  /* 0x000000ffff0e7224 */ /* 0x000fe800078e0a0f */
[----:B------:R-:W-:Y:S02]  /*4f40*/  IMAD R14, R26, R14, R9 ;  /* 0x0000000e1a0e7224 */ /* 0x000fe400078e0209 */
[C---:B------:R-:W-:Y:S05]  /*4f50*/  @!P0 IMAD.HI.U32 R10, R3.reuse, R4, RZ ;  /* 0x00000004030a8227 */ /* 0x040fea00078e00ff */
[----:B------:R-:W-:Y:S04]  /*4f60*/  @!P0 SHF.R.U32.HI R10, RZ, R5, R10 ;  /* 0x00000005ff0a8219 */ /* 0x000fe8000001160a */
[----:B------:R-:W-:Y:S01]  /*4f70*/  @!P0 SEL R0, R3, R10, !P2 ;  /* 0x0000000a03008207 */ /* 0x000fe20005000000 */
[----:B------:R-:W-:Y:S03]  /*4f80*/  IMAD.MOV R10, RZ, RZ, -R3 ;  /* 0x000000ffff0a7224 */ /* 0x000fe600078e0a03 */
[----:B------:R-:W-:Y:S01]  /*4f90*/  @!P0 IADD3 R15, PT, PT, R15, -R0, RZ ;  /* 0x800000000f0f8210 */ /* 0x000fe20007ffe0ff */
[----:B------:R-:W-:Y:S01]  /*4fa0*/  @!P0 IMAD R0, R11, R14, R0 ;  /* 0x0000000e0b008224 */ /* 0x000fe200078e0200 */
[----:B------:R-:W-:Y:S01]  /*4fb0*/  IADD3 R11, PT, PT, -R9, RZ, RZ ;  /* 0x000000ff090b7210 */ /* 0x000fe20007ffe1ff */
[----:B------:R-:W-:Y:S02]  /*4fc0*/  IMAD R13, R2, R10, R13 ;  /* 0x0000000a020d7224 */ /* 0x000fe400078e020d */
[----:B------:R-:W-:Y:S02]  /*4fd0*/  @!P0 IMAD R9, R15, R26, R3 ;  /* 0x0000001a0f098224 */ /* 0x000fe400078e0203 */
[----:B------:R-:W-:Y:S02]  /*4fe0*/  @!P0 IMAD.MOV.U32 R3, RZ, RZ, R0 ;  /* 0x000000ffff038224 */ /* 0x000fe400078e0000 */
[----:B------:R-:W-:Y:S02]  /*4ff0*/  IMAD R8, R6, R11, R8 ;  /* 0x0000000b06087224 */ /* 0x000fe400078e0208 */
[----:B------:R-:W-:Y:S02]  /*5000*/  IMAD R13, R3, R2, R13 ;  /* 0x00000002030d7224 */ /* 0x000fe400078e020d */
[----:B------:R-:W-:Y:S02]  /*5010*/  IMAD R8, R9, R6, R8 ;  /* 0x0000000609087224 */ /* 0x000fe400078e0208 */
.L_x_89:
[----:B------:R-:W-:Y:S05]  /*5020*/  BRA.U UP1, `(.L_x_90) ;  /* 0x0000000101107547 */ /* 0x000fea000b800000 */
[----:B------:R-:W-:Y:S04]  /*5030*/  MOV R0, UR37 ;  /* 0x0000002500007c02 */ /* 0x000fe80008000f00 */
[----:B------:R-:W-:Y:S04]  /*5040*/  SHF.L.U32 R3, R0, 0x1f, RZ ;  /* 0x0000001f00037819 */ /* 0x000fe800000006ff */
[----:B------:R-:W2:Y:S02]  /*5050*/  SYNCS.PHASECHK.TRANS64.TRYWAIT P0, [UR4+0x68], R3 ;  /* 0x00006803ff0075a7 */ /* 0x000ea40008001104 */
[----:B--2---:R-:W-:Y:S05]  /*5060*/  @!P0 BRA `(.L_x_91) ;  /* 0x0000007800c88947 */ /* 0x004fea0003800000 */
.L_x_90:
[----:B------:R-:W-:Y:S01]  /*5070*/  R2UR UR50, R20 ;  /* 0x00000000143272ca */ /* 0x000fe200000e0000 */
[----:B------:R-:W-:Y:S01]  /*5080*/  IMAD.MOV.U32 R12, RZ, RZ, 0x1 ;  /* 0x00000001ff0c7424 */ /* 0x000fe200078e00ff */
[----:B------:R-:W-:Y:S02]  /*5090*/  R2UR UR51, R21 ;  /* 0x00000000153372ca */ /* 0x000fe400000e0000 */
[----:B------:R-:W-:Y:S02]  /*50a0*/  ISETP.NE.U32.AND P2, PT, RZ, UR22, PT ;  /* 0x00000016ff007c0c */ /* 0x000fe4000bf45070 */
[----:B------:R-:W-:Y:S02]  /*50b0*/  SHF.L.U32 R12, R12, 0x1f, RZ ;  /* 0x0000001f0c0c7819 */ /* 0x000fe400000006ff */
[----:B------:R-:W-:Y:S05]  /*50c0*/  ISETP.NE.AND.EX P2, PT, RZ, UR23, PT, P2 ;  /* 0x00000017ff007c0c */ /* 0x000fea000bf45320 */
[----:B------:R-:W-:Y:S02]  /*50d0*/  USHF.L.U32 UR50, UR50, 0x8, URZ ;  /* 0x0000000832327899 */ /* 0x000fe400080006ff */
[----:B------:R-:W-:Y:S01]  /*50e0*/  USHF.L.U32 UR51, UR51, 0x6, URZ ;  /* 0x0000000633337899 */ /* 0x000fe200080006ff */
[----:B------:R-:W-:Y:S11]  /*50f0*/  BRA.U !UP4, `(.L_x_92) ;  /* 0x000000010c347547 */ /* 0x000ff6000b800000 */
[----:B------:R-:W-:Y:S01]  /*5100*/  UPLOP3.LUT UP0, UPT, UPT, UPT, UP3, 0x80, 0x8 ;  /* 0x000000000008789c */ /* 0x000fe20003f0f030 */
[----:B--2---:R-:W-:Y:S02]  /*5110*/  HFMA2 R0, -RZ, RZ, 0, 5.9604644775390625e-08 ;  /* 0x00000001ff007431 */ /* 0x004fe400000001ff */
[----:B------:R-:W-:Y:S03]  /*5120*/  IMAD.MOV.U32 R67, RZ, RZ, 0x1 ;  /* 0x00000001ff437424 */ /* 0x000fe600078e00ff */
[----:B------:R-:W-:Y:S05]  /*5130*/  PLOP3.LUT P0, PT, PT, PT, UP0, 0x80, 0x8 ;  /* 0x000000000008781c */ /* 0x000fea0003f0f008 */
[----:B------:R-:W2:Y:S01]  /*5140*/  @UP0 LDCU.64 UR6, c[0x0][0x888] ;  /* 0x00011100ff0607ac */ /* 0x000ea20008000a00 */
[----:B------:R-:W-:Y:S07]  /*5150*/  @UP0 UIMAD UR5, UR60, UR22, URZ ;  /* 0x000000163c0502a4 */ /* 0x000fee000f8e02ff */
[----:B------:R-:W-:Y:S01]  /*5160*/  @!P0 PRMT R67, R0, 0x7610, R67 ;  /* 0x0000761000438816 */ /* 0x000fe20000000043 */
[----:B--2---:R-:W-:Y:S03]  /*5170*/  @UP0 UIMAD.WIDE UR6, UR5, 0x4, UR6 ;  /* 0x00000004050608a5 */ /* 0x004fe6000f8e0206 */
[----:B------:R-:W2:Y:S03]  /*5180*/  @!UP0 LDCU UR5, c[0x0][0x880] ;  /* 0x00011000ff0587ac */ /* 0x000ea60008000800 */
[----:B------:R-:W-:Y:S01]  /*5190*/  IMAD.U32 R10, RZ, RZ, UR6 ;  /* 0x00000006ff0a7e24 */ /* 0x000fe2000f8e00ff */
[----:B------:R-:W-:Y:S05]  /*51a0*/  MOV R11, UR7 ;  /* 0x00000007000b7c02 */ /* 0x000fea0008000f00 */
[----:B------:R4:W5:Y:S02]  /*51b0*/  @P0 LDG.E R35, desc[UR54][R10.64] ;  /* 0x000000360a230981 */ /* 0x000964000c1e1900 */
[----:B--2-4-:R-:W-:Y:S07]  /*51c0*/  @!P0 IMAD.U32 R35, RZ, RZ, UR5 ;  /* 0x00000005ff238e24 */ /* 0x014fee000f8e00ff */
.L_x_92:
[----:B-----5:R-:W-:Y:S01]  /*51d0*/  @!P2 FSETP.EQ.AND P0, PT, R35, RZ, PT ;  /* 0x000000ff2300a20b */ /* 0x020fe20003f02000 */
[----:B------:R-:W-:Y:S01]  /*51e0*/  @!UPT UIADD3 URZ, UPT, UPT, URZ, URZ, URZ ;  /* 0x000000fffffff290 */ /* 0x000fe2000fffe0ff */
[----:B------:R-:W-:Y:S11]  /*51f0*/  @!P2 BRA `(.L_x_93) ;  /* 0x000000000014a947 */ /* 0x000ff60003800000 */
[----:B------:R-:W-:Y:S02]  /*5200*/  LOP3.LUT P2, RZ, R67, 0xff, RZ, 0xc0, !PT ;  /* 0x000000ff43ff7812 */ /* 0x000fe4000784c0ff */
[----:B------:R-:W-:Y:S04]  /*5210*/  PLOP3.LUT P0, PT, PT, PT, UP0, 0x80, 0x8 ;  /* 0x000000000008781c */ /* 0x000fe80003f0f008 */
[----:B------:R-:W-:Y:S07]  /*5220*/  PLOP3.LUT P0, PT, P0, PT, PT, 0x8, 0x80 ;  /* 0x000000000080781c */ /* 0x000fee000070e170 */
[----:B------:R-:W-:Y:S11]  /*5230*/  @P2 FSETP.EQ.AND P0, PT, R35, RZ, PT ;  /* 0x000000ff2300220b */ /* 0x000ff60003f02000 */
[----:B------:R-:W-:Y:S02]  /*5240*/  @!UPT UIADD3 URZ, UPT, UPT, URZ, URZ, URZ ;  /* 0x000000fffffff290 */ /* 0x000fe4000fffe0ff */
.L_x_93:
[----:B------:R-:W4:Y:S01]  /*5250*/  SYNCS.PHASECHK.TRANS64.TRYWAIT P2, [UR4+0x40], R12 ;  /* 0x0000400cff0075a7 */ /* 0x000f220008041104 */
[----:B------:R-:W-:Y:S04]  /*5260*/  ELECT P4, URZ, PT ;  /* 0x0000000000ff782f */ /* 0x000fe80003880000 */
[----:B------:R-:W-:Y:S11]  /*5270*/  PLOP3.LUT P4, PT, P0, P4, PT, 0xf2, 0x2f ;  /* 0x00000000002f781c */ /* 0x000ff60000789e72 */
[----:B------:R-:W-:Y:S02]  /*5280*/  @!UPT UIADD3 URZ, UPT, UPT, URZ, URZ, URZ ;  /* 0x000000fffffff290 */ /* 0x000fe4000fffe0ff */
[----:B-1----:R-:W-:Y:S05]  /*5290*/  @!P4 IADD3 R9, P0, PT, R32, 0x580, RZ ;  /* 0x000005802009c810 */ /* 0x002fea0007f1e0ff */
[----:B--2---:R-:W-:Y:S01]  /*52a0*/  @!P4 IMAD.X R0, RZ, RZ, R33, P0 ;  /* 0x000000ffff00c224 */ /* 0x004fe200000e0621 */
[----:B----4-:R-:W-:Y:S07]  /*52b0*/  @!P2 BRA `(.L_x_94) ;  /* 0x00000078004ca947 */ /* 0x010fee0003800000 */
.L_x_216:
[----:B------:R-:W-:Y:S01]  /*52c0*/  @!P4 R2UR UR6, R9 ;  /* 0x000000000906c2ca */ /* 0x000fe200000e0000 */
[----:B------:R-:W-:Y:S01]  /*52d0*/  VOTEU.ALL UP1, P4 ;  /* 0x0000000000ff7886 */ /* 0x000fe20002020000 */
[----:B------:R-:W-:Y:S01]  /*52e0*/  @!P4 R2UR UR5, R0 ;  /* 0x000000000005c2ca */ /* 0x000fe200000e0000 */
[----:B------:R-:W-:Y:S01]  /*52f0*/  VOTEU.ALL UP2, P4 ;  /* 0x0000000000ff7886 */ /* 0x000fe20002040000 */
[----:B------:R-:W-:Y:S01]  /*5300*/  UMOV UR14, 0x0 ;  /* 0x00000000000e7882 */ /* 0x000fe20000000000 */
[----:B------:R-:W-:Y:S01]  /*5310*/  UMOV UR15, 0x10000000 ;  /* 0x10000000000f7882 */ /* 0x000fe20000000000 */
[----:B------:R-:W-:Y:S01]  /*5320*/  @!UP1 UIADD3 UR48, UPT, UPT, UR4, 0x200, URZ ;  /* 0x0000020004309890 */ /* 0x000fe2000fffe0ff */
[----:B------:R-:W-:Y:S01]  /*5330*/  @!P4 IMAD.MOV.U32 R0, RZ, RZ, 0x2000 ;  /* 0x00002000ff00c424 */ /* 0x000fe200078e00ff */
[----:B------:R-:W-:Y:S01]  /*5340*/  UMOV UR52, UR60 ;  /* 0x0000003c00347c82 */ /* 0x000fe20008000000 */
[----:B------:R-:W-:Y:S01]  /*5350*/  @!UP1 UIADD3 UR10, UPT, UPT, UR50, 0x80, URZ ;  /* 0x00000080320a9890 */ /* 0x000fe2000fffe0ff */
[----:B------:R-:W-:Y:S01]  /*5360*/  @!P4 IADD3 R9, P0, PT, R32, 0x580, RZ ;  /* 0x000005802009c810 */ /* 0x000fe20007f1e0ff */
[----:B------:R-:W-:Y:S02]  /*5370*/  @!UP1 UIADD3 UR8, UPT, UPT, UR4, 0x1200, URZ ;  /* 0x0000120004089890 */ /* 0x000fe4000fffe0ff */
[----:B------:R-:W-:Y:S01]  /*5380*/  IMAD.U32 R10, RZ, RZ, UR6 ;  /* 0x00000006ff0a7e24 */ /* 0x000fe2000f8e00ff */
[----:B------:R-:W-:Y:S01]  /*5390*/  VOTEU.ALL UP1, P4 ;  /* 0x0000000000ff7886 */ /* 0x000fe20002020000 */
[----:B------:R-:W-:Y:S01]  /*53a0*/  IMAD.U32 R11, RZ, RZ, UR5 ;  /* 0x00000005ff0b7e24 */ /* 0x000fe2000f8e00ff */
[----:B------:R-:W-:Y:S01]  /*53b0*/  UMOV UR9, UR49 ;  /* 0x0000003100097c82 */ /* 0x000fe20008000000 */
[----:B------:R-:W-:Y:S01]  /*53c0*/  UMOV UR11, UR51 ;  /* 0x00000033000b7c82 */ /* 0x000fe20008000000 */
[----:B------:R-:W-:Y:S01]  /*53d0*/  @!P4 R2UR UR6, R10 ;  /* 0x000000000a06c2ca */ /* 0x000fe200000e0000 */
[----:B------:R-:W-:Y:S01]  /*53e0*/  UMOV UR12, UR60 ;  /* 0x0000003c000c7c82 */ /* 0x000fe20008000000 */
[----:B------:R-:W-:Y:S01]  /*53f0*/  @!P4 R2UR UR7, R11 ;  /* 0x000000000b07c2ca */ /* 0x000fe200000e0000 */
[----:B------:R-:W-:Y:S11]  /*5400*/  UPRMT UR13, UR46, 0x654, UR49 ;  /* 0x000006542e0d7896 */ /* 0x000ff60008000031 */
[----:B------:R-:W-:Y:S01]  /*5410*/  @!UPT UIADD3 URZ, UPT, UPT, URZ, URZ, URZ ;  /* 0x000000fffffff290 */ /* 0x000fe2000fffe0ff */
[----:B------:R2:W-:Y:S01]  /*5420*/  @!UP2 UTMALDG.3D [UR48], [UR6], desc[UR14] ;  /* 0x00000e300600a5b4 */ /* 0x0005e20008011000 */
[----:B------:R2:W-:Y:S01]  /*5430*/  @!UP1 UTMALDG.3D [UR8], [UR6], desc[UR14] ;  /* 0x00000e08060095b4 */ /* 0x0005e20008011000 */
[----:B------:R4:W-:Y:S01]  /*5440*/  @!P4 SYNCS.ARRIVE.TRANS64.RED.A0TR RZ, [UR4+0x20], R0 ;  /* 0x00002000ffffc9a7 */ /* 0x0009e20008300404 */
[----:B------:R-:W-:Y:S01]  /*5450*/  SYNCS.ARRIVE.TRANS64.RED.A1T0 RZ, [UR13], RZ ;  /* 0x000000ffffff79a7 */ /* 0x000fe2000810040d */
[----:B----4-:R-:W-:Y:S01]  /*5460*/  @!P4 IMAD.X R0, RZ, RZ, R33, P0 ;  /* 0x000000ffff00c224 */ /* 0x010fe200000e0621 */
[----:B------:R-:W4:Y:S02]  /*5470*/  SYNCS.PHASECHK.TRANS64.TRYWAIT P2, [UR4+0x48], R12 ;  /* 0x0000480cff0075a7 */ /* 0x000f240008041104 */
[----:B--2-4-:R-:W-:Y:S05]  /*5480*/  @!P2 BRA `(.L_x_95) ;  /* 0x0000007400f0a947 */ /* 0x014fea0003800000 */
.L_x_218:
        /* <DEDUP_REMOVED lines=8> */
[----:B------:R-:W-:Y:S01]  /*5510*/  @!UP1 UIADD3 UR40, UPT, UPT, UR4, 0x2200, URZ ;  /* 0x0000220004289890 */ /* 0x000fe2000fffe0ff */
[----:B------:R-:W-:Y:S01]  /*5520*/  @!P4 IADD3 R9, P0, PT, R32, 0x580, RZ ;  /* 0x000005802009c810 */ /* 0x000fe20007f1e0ff */
[----:B------:R-:W-:Y:S01]  /*5530*/  UMOV UR43, UR51 ;  /* 0x00000033002b7c82 */ /* 0x000fe20008000000 */
[----:B------:R-:W-:Y:S01]  /*5540*/  UMOV UR44, UR60 ;  /* 0x0000003c002c7c82 */ /* 0x000fe20008000000 */
[----:B------:R-:W-:Y:S01]  /*5550*/  @!UP1 UIADD3 UR10, UPT, UPT, UR50, 0x90, URZ ;  /* 0x00000090320a9890 */ /* 0x000fe2000fffe0ff */
[----:B------:R-:W-:Y:S01]  /*5560*/  IMAD.U32 R10, RZ, RZ, UR6 ;  /* 0x00000006ff0a7e24 */ /* 0x000fe2000f8e00ff */
[----:B------:R-:W-:Y:S01]  /*5570*/  @!UP1 UIADD3 UR8, UPT, UPT, UR4, 0x3200, URZ ;  /* 0x0000320004089890 */ /* 0x000fe2000fffe0ff */
[----:B------:R-:W-:Y:S01]  /*5580*/  IMAD.U32 R11, RZ, RZ, UR5 ;  /* 0x00000005ff0b7e24 */ /* 0x000fe2000f8e00ff */
[----:B------:R-:W-:Y:S01]  /*5590*/  VOTEU.ALL UP1, P4 ;  /* 0x0000000000ff7886 */ /* 0x000fe20002020000 */
[----:B------:R-:W-:Y:S01]  /*55a0*/  UMOV UR9, UR41 ;  /* 0x0000002900097c82 */ /* 0x000fe20008000000 */
[----:B------:R-:W-:Y:S01]  /*55b0*/  @!P4 R2UR UR6, R10 ;  /* 0x000000000a06c2ca */ /* 0x000fe200000e0000 */
[----:B------:R-:W-:Y:S01]  /*55c0*/  UMOV UR11, UR51 ;  /* 0x00000033000b7c82 */ /* 0x000fe20008000000 */
[----:B------:R-:W-:Y:S01]  /*55d0*/  @!P4 R2UR UR7, R11 ;  /* 0x000000000b07c2ca */ /* 0x000fe200000e0000 */
[----:B------:R-:W-:Y:S01]  /*55e0*/  UMOV UR12, UR60 ;  /* 0x0000003c000c7c82 */ /* 0x000fe20008000000 */
[----:B------:R-:W-:Y:S11]  /*55f0*/  UPRMT UR14, UR46, 0x654, UR41 ;  /* 0x000006542e0e7896 */ /* 0x000ff60008000029 */
[----:B------:R2:W-:Y:S01]  /*5600*/  @!UP2 UTMALDG.3D [UR40], [UR6], desc[UR16] ;  /* 0x000010280600a5b4 */ /* 0x0005e20008011000 */
[----:B------:R2:W-:Y:S01]  /*5610*/  @!UP1 UTMALDG.3D [UR8], [UR6], desc[UR16] ;  /* 0x00001008060095b4 */ /* 0x0005e20008011000 */
[----:B------:R4:W-:Y:S01]  /*5620*/  @!P4 SYNCS.ARRIVE.TRANS64.RED.A0TR RZ, [UR4+0x28], R0 ;  /* 0x00002800ffffc9a7 */ /* 0x0009e20008300404 */
[----:B------:R-:W-:Y:S01]  /*5630*/  SYNCS.ARRIVE.TRANS64.RED.A1T0 RZ, [UR14], RZ ;  /* 0x000000ffffff79a7 */ /* 0x000fe2000810040e */
[----:B----4-:R-:W-:Y:S01]  /*5640*/  @!P4 IMAD.X R0, RZ, RZ, R33, P0 ;  /* 0x000000ffff00c224 */ /* 0x010fe200000e0621 */
[----:B------:R-:W4:Y:S02]  /*5650*/  SYNCS.PHASECHK.TRANS64.TRYWAIT P2, [UR4+0x50], R12 ;  /* 0x0000500cff0075a7 */ /* 0x000f240008041104 */
[----:B--2-4-:R-:W-:Y:S05]  /*5660*/  @!P2 BRA `(.L_x_96) ;  /* 0x000000740090a947 */ /* 0x014fea0003800000 */
.L_x_220:
        /* <DEDUP_REMOVED lines=30> */
.L_x_222:
        /* <DEDUP_REMOVED lines=9> */
[----:B------:R-:W-:Y:S01]  /*58e0*/  SHF.L.U32 R20, RZ, 0x1f, RZ ;  /* 0x0000001fff147819 */ /* 0x000fe200000006ff */
        /* <DEDUP_REMOVED lines=12> */
[----:B------:R-:W-:Y:S01]  /*59b0*/  UPRMT UR21, UR46, 0x654, UR25 ;  /* 0x000006542e157896 */ /* 0x000fe20008000019 */
[----:B------:R-:W-:Y:S10]  /*59c0*/  @!P4 IADD3 R9, P0, PT, R32, 0x580, RZ ;  /* 0x000005802009c810 */ /* 0x000ff40007f1e0ff */
[----:B------:R2:W-:Y:S01]  /*59d0*/  @!UP2 UTMALDG.3D [UR24], [UR6], desc[UR16] ;  /* 0x000010180600a5b4 */ /* 0x0005e20008011000 */
[----:B------:R2:W-:Y:S01]  /*59e0*/  @!UP1 UTMALDG.3D [UR8], [UR6], desc[UR16] ;  /* 0x00001008060095b4 */ /* 0x0005e20008011000 */
[----:B------:R4:W-:Y:S01]  /*59f0*/  @!P4 SYNCS.ARRIVE.TRANS64.RED.A0TR RZ, [UR4+0x38], R0 ;  /* 0x00003800ffffc9a7 */ /* 0x0009e20008300404 */
[----:B------:R-:W-:Y:S01]  /*5a00*/  SYNCS.ARRIVE.TRANS64.RED.A1T0 RZ, [UR21], RZ ;  /* 0x000000ffffff79a7 */ /* 0x000fe20008100415 */
[----:B----4-:R-:W-:Y:S01]  /*5a10*/  @!P4 IMAD.X R0, RZ, RZ, R33, P0 ;  /* 0x000000ffff00c224 */ /* 0x010fe200000e0621 */
[----:B------:R-:W4:Y:S02]  /*5a20*/  SYNCS.PHASECHK.TRANS64.TRYWAIT P2, [UR4+0x40], R20 ;  /* 0x00004014ff0075a7 */ /* 0x000f240008041104 */
[----:B--2-4-:R-:W-:Y:S05]  /*5a30*/  @!P2 BRA `(.L_x_98) ;  /* 0x0000007000cca947 */ /* 0x014fea0003800000 */
.L_x_224:
        /* <DEDUP_REMOVED lines=12> */
[----:B------:R-:W-:Y:S01]  /*5b00*/  UMOV UR20, UR60 ;  /* 0x0000003c00147c82 */ /* 0x000fe20008000000 */
[----:B------:R-:W-:Y:S01]  /*5b10*/  IMAD.U32 R10, RZ, RZ, UR6 ;  /* 0x00000006ff0a7e24 */ /* 0x000fe2000f8e00ff */
[----:B------:R-:W-:Y:S01]  /*5b20*/  @!UP1 UIADD3 UR10, UPT, UPT, UR50, 0xc0, URZ ;  /* 0x000000c0320a9890 */ /* 0x000fe2000fffe0ff */
[----:B------:R-:W-:Y:S01]  /*5b30*/  IMAD.U32 R11, RZ, RZ, UR5 ;  /* 0x00000005ff0b7e24 */ /* 0x000fe2000f8e00ff */
[----:B------:R-:W-:Y:S02]  /*5b40*/  @!UP1 UIADD3 UR8, UPT, UPT, UR4, 0x1200, URZ ;  /* 0x0000120004089890 */ /* 0x000fe4000fffe0ff */
[----:B------:R-:W-:Y:S01]  /*5b50*/  @!P4 R2UR UR6, R10 ;  /* 0x000000000a06c2ca */ /* 0x000fe200000e0000 */
[----:B------:R-:W-:Y:S01]  /*5b60*/  VOTEU.ALL UP1, P4 ;  /* 0x0000000000ff7886 */ /* 0x000fe20002020000 */
[----:B------:R-:W-:Y:S01]  /*5b70*/  @!P4 R2UR UR7, R11 ;  /* 0x000000000b07c2ca */ /* 0x000fe200000e0000 */
[----:B------:R-:W-:Y:S01]  /*5b80*/  UMOV UR9, UR49 ;  /* 0x0000003100097c82 */ /* 0x000fe20008000000 */
[----:B------:R-:W-:Y:S01]  /*5b90*/  UMOV UR11, UR51 ;  /* 0x00000033000b7c82 */ /* 0x000fe20008000000 */
[----:B------:R-:W-:Y:S10]  /*5ba0*/  UMOV UR12, UR60 ;  /* 0x0000003c000c7c82 */ /* 0x000ff40008000000 */
[----:B------:R2:W-:Y:S01]  /*5bb0*/  @!UP2 UTMALDG.3D [UR16], [UR6], desc[UR26] ;  /* 0x00001a100600a5b4 */ /* 0x0005e20008011000 */
[----:B------:R2:W-:Y:S01]  /*5bc0*/  @!UP1 UTMALDG.3D [UR8], [UR6], desc[UR26] ;  /* 0x00001a08060095b4 */ /* 0x0005e20008011000 */
[----:B------:R4:W-:Y:S01]  /*5bd0*/  @!P4 SYNCS.ARRIVE.TRANS64.RED.A0TR RZ, [UR4+0x20], R0 ;  /* 0x00002000ffffc9a7 */ /* 0x0009e20008300404 */
[----:B------:R-:W-:Y:S01]  /*5be0*/  SYNCS.ARRIVE.TRANS64.RED.A1T0 RZ, [UR13], RZ ;  /* 0x000000ffffff79a7 */ /* 0x000fe2000810040d */
[----:B----4-:R-:W-:Y:S01]  /*5bf0*/  @!P4 IMAD.X R0, RZ, RZ, R33, P0 ;  /* 0x000000ffff00c224 */ /* 0x010fe200000e0621 */
[----:B------:R-:W4:Y:S02]  /*5c00*/  SYNCS.PHASECHK.TRANS64.TRYWAIT P2, [UR4+0x48], R20 ;  /* 0x00004814ff0075a7 */ /* 0x000f240008041104 */
[----:B--2-4-:R-:W-:Y:S05]  /*5c10*/  @!P2 BRA `(.L_x_99) ;  /* 0x00000070006ca947 */ /* 0x014fea0003800000 */
.L_x_226:
        /* <DEDUP_REMOVED lines=16> */
[----:B------:R-:W-:Y:S01]  /*5d20*/  @!UP1 UIADD3 UR8, UPT, UPT, UR4, 0x3200, URZ ;  /* 0x0000320004089890 */ /* 0x000fe2000fffe0ff */
[----:B------:R-:W-:Y:S01]  /*5d30*/  @!P4 IMAD.X R21, RZ, RZ, R33, P0 ;  /* 0x000000ffff15c224 */ /* 0x000fe200000e0621 */
        /* <DEDUP_REMOVED lines=10> */
[----:B------:R-:W4:Y:S02]  /*5de0*/  SYNCS.PHASECHK.TRANS64.TRYWAIT P2, [UR4+0x50], R20 ;  /* 0x00005014ff0075a7 */ /* 0x000f240008041104 */
[----:B--2-4-:R-:W-:Y:S05]  /*5df0*/  @!P2 BRA `(.L_x_100) ;  /* 0x00000070000ca947 */ /* 0x014fea0003800000 */
.L_x_228:
[----:B------:R-:W2:Y:S01]  /*5e00*/  LDC.64 R14, c[0x0][0xb10] ;  /* 0x0002c400ff0e7b82 */ /* 0x000ea20000000a00 */
[----:B------:R-:W-:Y:S01]  /*5e10*/  @!P4 R2UR UR6, R34 ;  /* 0x000000002206c2ca */ /* 0x000fe200000e0000 */
[----:B------:R-:W-:Y:S01]  /*5e20*/  VOTEU.ALL UP1, P4 ;  /* 0x0000000000ff7886 */ /* 0x000fe20002020000 */
[----:B------:R-:W-:Y:S01]  /*5e30*/  @!P4 R2UR UR5, R21 ;  /* 0x000000001505c2ca */ /* 0x000fe200000e0000 */
[----:B------:R-:W-:Y:S01]  /*5e40*/  VOTEU.ALL UP2, P4 ;  /* 0x0000000000ff7886 */ /* 0x000fe20002040000 */
[----:B------:R-:W-:Y:S03]  /*5e50*/  UMOV UR26, 0x0 ;  /* 0x00000000001a7882 */ /* 0x000fe60000000000 */
[----:B------:R-:W4:Y:S01]  /*5e60*/  LDC.64 R10, c[0x0][0xb18] ;  /* 0x0002c600ff0a7b82 */ /* 0x000f220000000a00 */
[----:B------:R-:W-:Y:S01]  /*5e70*/  @!UP1 UIADD3 UR18, UPT, UPT, UR50, 0x60, URZ ;  /* 0x0000006032129890 */ /* 0x000fe2000fffe0ff */
[----:B------:R-:W-:Y:S01]  /*5e80*/  @!P4 IMAD.MOV.U32 R21, RZ, RZ, 0x2000 ;  /* 0x00002000ff15c424 */ /* 0x000fe200078e00ff */
[----:B------:R-:W-:Y:S01]  /*5e90*/  @!UP1 UIADD3 UR16, UPT, UPT, UR4, 0x4200, URZ ;  /* 0x0000420004109890 */ /* 0x000fe2000fffe0ff */
[----:B------:R-:W-:Y:S01]  /*5ea0*/  @P3 SHF.R.U32.HI R24, RZ, 0x10, R29 ;  /* 0x00000010ff183819 */ /* 0x000fe2000001161d */
[----:B------:R-:W-:Y:S03]  /*5eb0*/  UMOV UR27, 0x10000000 ;  /* 0x10000000001b7882 */ /* 0x000fe60000000000 */
[----:B------:R-:W5:Y:S01]  /*5ec0*/  @!P1 LDC R0, c[0x0][0xb20] ;  /* 0x0002c800ff009b82 */ /* 0x000f620000000800 */
[----:B------:R-:W-:Y:S01]  /*5ed0*/  UMOV UR17, UR33 ;  /* 0x0000002100117c82 */ /* 0x000fe20008000000 */
[----:B------:R-:W-:Y:S01]  /*5ee0*/  IMAD.U32 R36, RZ, RZ, UR6 ;  /* 0x00000006ff247e24 */ /* 0x000fe2000f8e00ff */
[----:B------:R-:W-:Y:S05]  /*5ef0*/  UMOV UR19, UR51 ;  /* 0x0000003300137c82 */ /* 0x000fea0008000000 */
[----:B-1----:R-:W1:Y:S01]  /*5f00*/  @!P1 LDC R3, c[0x0][0xb0c] ;  /* 0x0002c300ff039b82 */ /* 0x002e620000000800 */
[----:B------:R-:W-:Y:S01]  /*5f10*/  IMAD.U32 R37, RZ, RZ, UR5 ;  /* 0x00000005ff257e24 */ /* 0x000fe2000f8e00ff */
[----:B------:R-:W-:Y:S01]  /*5f20*/  UMOV UR20, UR60 ;  /* 0x0000003c00147c82 */ /* 0x000fe20008000000 */
[----:B------:R-:W-:Y:S01]  /*5f30*/  @!P4 R2UR UR6, R36 ;  /* 0x000000002406c2ca */ /* 0x000fe200000e0000 */
[----:B------:R-:W-:Y:S01]  /*5f40*/  @!UP1 UIADD3 UR10, UPT, UPT, UR50, 0xe0, URZ ;  /* 0x000000e0320a9890 */ /* 0x000fe2000fffe0ff */
[----:B------:R-:W-:Y:S01]  /*5f50*/  VIADD R27, R27, 0x1 ;  /* 0x000000011b1b7836 */ /* 0x000fe20000000000 */
[----:B------:R-:W-:Y:S01]  /*5f60*/  @!P4 R2UR UR7, R37 ;  /* 0x000000002507c2ca */ /* 0x000fe200000e0000 */
[----:B------:R-:W-:Y:S01]  /*5f70*/  @!UP1 UIADD3 UR8, UPT, UPT, UR4, 0x5200, URZ ;  /* 0x0000520004089890 */ /* 0x000fe2000fffe0ff */
[----:B------:R-:W-:Y:S01]  /*5f80*/  VOTEU.ALL UP1, P4 ;  /* 0x0000000000ff7886 */ /* 0x000fe20002020000 */
[----:B------:R-:W-:Y:S01]  /*5f90*/  UMOV UR9, UR33 ;  /* 0x0000002100097c82 */ /* 0x000fe20008000000 */
[----:B------:R-:W-:Y:S01]  /*5fa0*/  UMOV UR11, UR51 ;  /* 0x00000033000b7c82 */ /* 0x000fe20008000000 */
[----:B------:R-:W-:Y:S08]  /*5fb0*/  UMOV UR12, UR60 ;  /* 0x0000003c000c7c82 */ /* 0x000ff00008000000 */
[----:B------:R1:W-:Y:S02]  /*5fc0*/  @!UP2 UTMALDG.3D [UR16], [UR6], desc[UR26] ;  /* 0x00001a100600a5b4 */ /* 0x0003e40008011000 */
[----:B-1----:R-:W-:Y:S01]  /*5fd0*/  @!P1 ISETP.NE.AND P2, PT, R3, 0x1, PT ;  /* 0x000000010300980c */ /* 0x002fe20003f45270 */
[C---:B--2---:R-:W-:Y:S01]  /*5fe0*/  @!P1 IMAD.HI.U32 R14, R13.reuse, R14, RZ ;  /* 0x0000000e0d0e9227 */ /* 0x044fe200078e00ff */
[----:B----4-:R-:W-:Y:S01]  /*5ff0*/  @!P1 ISETP.NE.AND P0, PT, R10, 0x1, PT ;  /* 0x000000010a00980c */ /* 0x010fe20003f05270 */
[----:B------:R1:W-:Y:S01]  /*6000*/  @!UP1 UTMALDG.3D [UR8], [UR6], desc[UR26] ;  /* 0x00001a08060095b4 */ /* 0x0003e20008011000 */
[----:B------:R1:W-:Y:S01]  /*6010*/  @!P4 SYNCS.ARRIVE.TRANS64.RED.A0TR RZ, [UR4+0x30], R21 ;  /* 0x00003015ffffc9a7 */ /* 0x0003e20008300404 */
[C---:B------:R-:W-:Y:S01]  /*6020*/  @!P1 IMAD.HI.U32 R11, R8.reuse, R11, RZ ;  /* 0x0000000b080b9227 */ /* 0x040fe200078e00ff */
[----:B------:R-:W-:Y:S04]  /*6030*/  @!P1 SHF.R.U32.HI R14, RZ, R15, R14 ;  /* 0x0000000fff0e9219 */ /* 0x000fe8000001160e */
[----:B-----5:R-:W-:Y:S02]  /*6040*/  @!P1 SHF.R.U32.HI R9, RZ, R0, R11 ;  /* 0x00000000ff099219 */ /* 0x020fe4000001160b */
[----:B------:R-:W-:Y:S02]  /*6050*/  @!P1 SEL R14, R13, R14, !P2 ;  /* 0x0000000e0d0e9207 */ /* 0x000fe40005000000 */
[----:B------:R-:W-:Y:S05]  /*6060*/  @!P1 SEL R9, R8, R9, !P0 ;  /* 0x0000000908099207 */ /* 0x000fea0004000000 */
[----:B------:R-:W-:Y:S01]  /*6070*/  @!P1 IMAD.IADD R0, R9, 0x1, -R14 ;  /* 0x0000000109009824 */ /* 0x000fe200078e0a0e */
[----:B------:R-:W-:Y:S01]  /*6080*/  SYNCS.ARRIVE.TRANS64.RED.A1T0 RZ, [UR15], RZ ;  /* 0x000000ffffff79a7 */ /* 0x000fe2000810040f */
[----:B------:R-:W-:Y:S02]  /*6090*/  @!P1 IMAD.IADD R9, R14, 0x1, -R9 ;  /* 0x000000010e099824 */ /* 0x000fe400078e0a09 */
[----:B------:R-:W-:Y:S02]  /*60a0*/  @!P1 IMAD R13, R0, R3, R13 ;  /* 0x00000003000d9224 */ /* 0x000fe400078e020d */
[----:B------:R-:W-:Y:S01]  /*60b0*/  @!P1 IMAD R8, R9, R10, R8 ;  /* 0x0000000a09089224 */ /* 0x000fe200078e0208 */
[----:B------:R-:W2:Y:S02]  /*60c0*/  SYNCS.PHASECHK.TRANS64.TRYWAIT P5, [UR4+0x58], R20 ;  /* 0x00005814ff0075a7 */ /* 0x000ea400080a1104 */
[----:B-12---:R-:W-:Y:S05]  /*60d0*/  @!P5 BRA `(.L_x_101) ;  /* 0x0000006c006cd947 */ /* 0x006fea0003800000 */
.L_x_230:
[----:B-1----:R-:W-:Y:S01]  /*60e0*/  @!P4 IADD3 R3, P0, PT, R32, 0x580, RZ ;  /* 0x000005802003c810 */ /* 0x002fe20007f1e0ff */
[----:B------:R-:W-:Y:S01]  /*60f0*/  VOTEU.ALL UP1, P4 ;  /* 0x0000000000ff7886 */ /* 0x000fe20002020000 */
[----:B------:R-:W-:Y:S01]  /*6100*/  VOTEU.ALL UP2, P4 ;  /* 0x0000000000ff7886 */ /* 0x000fe20002040000 */
[----:B------:R-:W-:Y:S01]  /*6110*/  UMOV UR14, 0x0 ;  /* 0x00000000000e7882 */ /* 0x000fe20000000000 */
[----:B------:R-:W-:Y:S01]  /*6120*/  @!P4 R2UR UR6, R3 ;  /* 0x000000000306c2ca */ /* 0x000fe200000e0000 */
[----:B------:R-:W-:Y:S01]  /*6130*/  @!P4 IMAD.X R0, RZ, RZ, R33, P0 ;  /* 0x000000ffff00c224 */ /* 0x000fe200000e0621 */
[----:B------:R-:W-:Y:S01]  /*6140*/  @!UP1 UIADD3 UR18, UPT, UPT, UR50, 0x70, URZ ;  /* 0x0000007032129890 */ /* 0x000fe2000fffe0ff */
[----:B------:R-:W-:Y:S01]  /*6150*/  ISETP.NE.AND P0, PT, R27, 0x2, PT ;  /* 0x000000021b00780c */ /* 0x000fe20003f05270 */
[----:B------:R-:W-:Y:S01]  /*6160*/  @!UP1 UIADD3 UR16, UPT, UPT, UR4, 0x6200, URZ ;  /* 0x0000620004109890 */ /* 0x000fe2000fffe0ff */
[----:B------:R-:W-:Y:S01]  /*6170*/  IMAD.IADD R20, R8, 0x1, R66 ;  /* 0x0000000108147824 */ /* 0x000fe200078e0242 */
[----:B------:R-:W-:Y:S01]  /*6180*/  @!P4 R2UR UR5, R0 ;  /* 0x000000000005c2ca */ /* 0x000fe200000e0000 */
[----:B------:R-:W-:Y:S01]  /*6190*/  UMOV UR15, 0x10000000 ;  /* 0x10000000000f7882 */ /* 0x000fe20000000000 */
[----:B------:R-:W-:Y:S01]  /*61a0*/  UMOV UR17, UR25 ;  /* 0x0000001900117c82 */ /* 0x000fe20008000000 */
[----:B------:R-:W-:Y:S01]  /*61b0*/  UMOV UR19, UR51 ;  /* 0x0000003300137c82 */ /* 0x000fe20008000000 */
[----:B------:R-:W-:Y:S01]  /*61c0*/  UMOV UR20, UR60 ;  /* 0x0000003c00147c82 */ /* 0x000fe20008000000 */
[----:B------:R-:W-:Y:S01]  /*61d0*/  @!UP1 UIADD3 UR10, UPT, UPT, UR50, 0xf0, URZ ;  /* 0x000000f0320a9890 */ /* 0x000fe2000fffe0ff */
[----:B------:R-:W-:Y:S01]  /*61e0*/  SEL R0, RZ, 0x1, P0 ;  /* 0x00000001ff007807 */ /* 0x000fe20000000000 */
[----:B------:R-:W-:Y:S01]  /*61f0*/  IMAD.U32 R10, RZ, RZ, UR6 ;  /* 0x00000006ff0a7e24 */ /* 0x000fe2000f8e00ff */
[----:B------:R-:W-:Y:S01]  /*6200*/  @!UP1 UIADD3 UR8, UPT, UPT, UR4, 0x7200, URZ ;  /* 0x0000720004089890 */ /* 0x000fe2000fffe0ff */
[----:B------:R-:W-:Y:S01]  /*6210*/  IMAD.IADD R21, R13, 0x1, R68 ;  /* 0x000000010d157824 */ /* 0x000fe200078e0244 */
[----:B------:R-:W-:Y:S01]  /*6220*/  VOTEU.ALL UP1, P4 ;  /* 0x0000000000ff7886 */ /* 0x000fe20002020000 */
[----:B------:R-:W-:Y:S01]  /*6230*/  UMOV UR9, UR25 ;  /* 0x0000001900097c82 */ /* 0x000fe20008000000 */
[----:B------:R-:W-:Y:S01]  /*6240*/  @!P4 R2UR UR6, R10 ;  /* 0x000000000a06c2ca */ /* 0x000fe200000e0000 */
[----:B------:R-:W-:Y:S01]  /*6250*/  IMAD.U32 R11, RZ, RZ, UR5 ;  /* 0x00000005ff0b7e24 */ /* 0x000fe2000f8e00ff */
[----:B------:R-:W-:Y:S01]  /*6260*/  UMOV UR11, UR51 ;  /* 0x00000033000b7c82 */ /* 0x000fe20008000000 */
[----:B------:R-:W-:Y:S01]  /*6270*/  UMOV UR12, UR60 ;  /* 0x0000003c000c7c82 */ /* 0x000fe20008000000 */
[----:B------:R-:W-:Y:S02]  /*6280*/  @P3 R2UR UR60, R24 ;  /* 0x00000000183c32ca */ /* 0x000fe400000e0000 */
[----:B------:R-:W-:Y:S02]  /*6290*/  @!P4 R2UR UR7, R11 ;  /* 0x000000000b07c2ca */ /* 0x000fe400000e0000 */
[----:B------:R-:W-:Y:S02]  /*62a0*/  LOP3.LUT R25, R25, R0, RZ, 0x3c, !PT ;  /* 0x0000000019197212 */ /* 0x000fe400078e3cff */
[----:B------:R-:W-:Y:S09]  /*62b0*/  SEL R27, R27, RZ, P0 ;  /* 0x000000ff1b1b7207 */ /* 0x000ff20000000000 */
[----:B------:R2:W-:Y:S01]  /*62c0*/  @!UP2 UTMALDG.3D [UR16], [UR6], desc[UR14] ;  /* 0x00000e100600a5b4 */ /* 0x0005e20008011000 */
[----:B------:R2:W-:Y:S01]  /*62d0*/  @!UP1 UTMALDG.3D [UR8], [UR6], desc[UR14] ;  /* 0x00000e08060095b4 */ /* 0x0005e20008011000 */
[----:B------:R2:W-:Y:S01]  /*62e0*/  @!P4 SYNCS.ARRIVE.TRANS64.RED.A0TR RZ, [UR4+0x38], R23 ;  /* 0x00003817ffffc9a7 */ /* 0x0005e20008300404 */
[----:B------:R-:W-:Y:S01]  /*62f0*/  UPLOP3.LUT UP1, UPT, UPT, UPT, UPT, 0x80, 0x8 ;  /* 0x000000000008789c */ /* 0x000fe20003f2f070 */
[----:B------:R-:W-:Y:S01]  /*6300*/  SYNCS.ARRIVE.TRANS64.RED.A1T0 RZ, [UR21], RZ ;  /* 0x000000ffffff79a7 */ /* 0x000fe20008100415 */
[----:B------:R-:W-:Y:S09]  /*6310*/  @P3 BRA `(.L_x_102) ;  /* 0xffffffe800483947 */ /* 0x000ff2000383ffff */
[----:B------:R-:W1:Y:S02]  /*6320*/  SYNCS.PHASECHK.TRANS64.TRYWAIT P0, [UR4+0x40], R12 ;  /* 0x0000400cff0075a7 */ /* 0x000e640008001104 */
[----:B-1----:R-:W-:Y:S05]  /*6330*/  @!P0 BRA `(.L_x_103) ;  /* 0x0000006800ec8947 */ /* 0x002fea0003800000 */
.L_x_232:
[----:B------:R-:W4:Y:S02]  /*6340*/  SYNCS.PHASECHK.TRANS64.TRYWAIT P0, [UR4+0x48], R12 ;  /* 0x0000480cff0075a7 */ /* 0x000f240008001104 */
[----:B----4-:R-:W-:Y:S05]  /*6350*/  @!P0 BRA `(.L_x_104) ;  /* 0x0000006800fc8947 */ /* 0x010fea0003800000 */
.L_x_234:
[----:B------:R-:W4:Y:S01]  /*6360*/  SYNCS.PHASECHK.TRANS64.TRYWAIT P0, [UR4+0x50], R12 ;  /* 0x0000500cff0075a7 */ /* 0x000f220008001104 */
[----:B------:R-:W-:Y:S01]  /*6370*/  HFMA2 R0, -RZ, RZ, 0, 5.9604644775390625e-08 ;  /* 0x00000001ff007431 */ /* 0x000fe200000001ff */
[----:B----4-:R-:W-:Y:S06]  /*6380*/  @!P0 BRA `(.L_x_105) ;  /* 0x0000006c00088947 */ /* 0x010fec0003800000 */
.L_x_236:
[----:B------:R-:W-:Y:S02]  /*6390*/  MOV R2, UR4 ;  /* 0x0000000400027c02 */ /* 0x000fe40008000f00 */
[----:B-1----:R-:W-:-:S07]  /*63a0*/  SHF.L.U32 R3, R0, 0x1f, RZ ;  /* 0x0000001f00037819 */ /* 0x002fce00000006ff */
.L_x_106:
[----:B-1----:R1:W4:Y:S02]  /*63b0*/  SYNCS.PHASECHK.TRANS64.TRYWAIT P0, [R2+URZ+0x58], R3 ;  /* 0x00005803020075a7 */ /* 0x00232400080011ff */
[----:B----4-:R-:W-:Y:S05]  /*63c0*/  @!P0 NANOSLEEP.SYNCS 0x989680 ;  /* 0x009896800000895d */ /* 0x010fea0003900000 */
[----:B------:R-:W4:Y:S02]  /*63d0*/  @!P0 SYNCS.PHASECHK.TRANS64 P0, [R2+URZ+0x58], R3 ;  /* 0x00005803020085a7 */ /* 0x000f2400080010ff */
[----:B--2-4-:R-:W-:Y:S05]  /*63e0*/  @P0 EXIT ;  /* 0x000000000000094d */ /* 0x014fea0003800000 */
[----:B------:R-:W-:Y:S05]  /*63f0*/  BRA `(.L_x_106) ;  /* 0xfffffffc00ec7947 */ /* 0x000fea000383ffff */
.L_x_87:
[----:B------:R-:W-:-:S06]  /*6400*/  UISETP.GE.AND UP1, UPT, UR10, 0x4, UPT ;  /* 0x000000040a00788c */ /* 0x000fcc000bf26270 */
[----:B------:R-:W-:-:S13]  /*6410*/  PLOP3.LUT P0, PT, PT, PT, UP1, 0x80, 0x8 ;  /* 0x000000000008781c */ /* 0x000fda0003f0f018 */
[----:B------:R-:W-:Y:S05]  /*6420*/  @!P0 EXIT ;  /* 0x000000000000894d */ /* 0x000fea0003800000 */
[----:B------:R-:W-:Y:S01]  /*6430*/  BAR.SYNC.DEFER_BLOCKING 0x6, 0xa0 ;  /* 0x0182800000007b1d */ /* 0x000fe20000010000 */
[C---:B------:R-:W-:Y:S01]  /*6440*/  IMAD.SHL.U32 R4, R80.reuse, 0x10, RZ ;  /* 0x0000001050047824 */ /* 0x040fe200078e00ff */
[C---:B------:R-:W-:Y:S01]  /*6450*/  LOP3.LUT R81, R80.reuse, 0x60, RZ, 0xc0, !PT ;  /* 0x0000006050517812 */ /* 0x040fe200078ec0ff */
[C---:B------:R-:W-:Y:S01]  /*6460*/  IMAD.SHL.U32 R3, R80.reuse, 0x2, RZ ;  /* 0x0000000250037824 */ /* 0x040fe200078e00ff */
[----:B------:R-:W-:Y:S01]  /*6470*/  LOP3.LUT R78, R80, 0x2, RZ, 0xc0, !PT ;  /* 0x00000002504e7812 */ /* 0x000fe200078ec0ff */
[----:B------:R-:W-:Y:S01]  /*6480*/  IMAD.SHL.U32 R5, R72, 0x200, RZ ;  /* 0x0000020048057824 */ /* 0x000fe200078e00ff */
[----:B------:R-:W-:Y:S02]  /*6490*/  UMOV UR36, 0x400 ;  /* 0x0000040000247882 */ /* 0x000fe40000000000 */
[----:B------:R-:W1:Y:S01]  /*64a0*/  LDC R71, c[0x0][0x370] ;  /* 0x0000dc00ff477b82 */ /* 0x000e620000000800 */
[----:B------:R-:W-:Y:S01]  /*64b0*/  ULEA UR36, UR46, UR36, 0x18 ;  /* 0x000000242e247291 */ /* 0x000fe2000f8ec0ff */
[----:B------:R-:W-:Y:S01]  /*64c0*/  LOP3.LUT R2, R4, 0x590, RZ, 0xc0, !PT ;  /* 0x0000059004027812 */ /* 0x000fe200078ec0ff */
[----:B------:R-:W-:Y:S01]  /*64d0*/  IMAD.U32 R33, R80, 0x10000, RZ ;  /* 0x0001000050217824 */ /* 0x000fe200078e00ff */
[----:B------:R-:W-:Y:S01]  /*64e0*/  LOP3.LUT R4, R4, 0x60, RZ, 0xc0, !PT ;  /* 0x0000006004047812 */ /* 0x000fe200078ec0ff */
[----:B------:R-:W-:Y:S01]  /*64f0*/  UIADD3 UR4, UPT, UPT, UR36, 0x200, URZ ;  /* 0x0000020024047890 */ /* 0x000fe2000fffe0ff */
[----:B------:R-:W-:Y:S01]  /*6500*/  LOP3.LUT R2, R2, 0x200, R5, 0xf8, !PT ;  /* 0x0000020002027812 */ /* 0x000fe200078ef805 */
[----:B------:R-:W-:Y:S01]  /*6510*/  IMAD.MOV.U32 R30, RZ, RZ, RZ ;  /* 0x000000ffff1e7224 */ /* 0x000fe200078e00ff */
[----:B------:R-:W2:Y:S01]  /*6520*/  LDC R28, c[0x0][0xb0c] ;  /* 0x0002c300ff1c7b82 */ /* 0x000ea20000000800 */
[----:B------:R-:W-:Y:S01]  /*6530*/  LOP3.LUT R3, R4, 0xc, R3, 0xf8, !PT ;  /* 0x0000000c04037812 */ /* 0x000fe200078ef803 */
[----:B------:R-:W-:Y:S01]  /*6540*/  IMAD.MOV.U32 R76, RZ, RZ, RZ ;  /* 0x000000ffff4c7224 */ /* 0x000fe200078e00ff */
[----:B------:R-:W-:Y:S01]  /*6550*/  SHF.L.U32 R4, R72, 0x15, RZ ;  /* 0x0000001548047819 */ /* 0x000fe200000006ff */
[----:B------:R-:W-:Y:S01]  /*6560*/  IMAD.U32 R73, RZ, RZ, UR4 ;  /* 0x00000004ff497e24 */ /* 0x000fe2000f8e00ff */
[----:B------:R-:W-:Y:S01]  /*6570*/  LOP3.LUT R2, R2, R3, RZ, 0xfc, !PT ;  /* 0x0000000302027212 */ /* 0x000fe200078efcff */
[----:B------:R-:W-:Y:S01]  /*6580*/  IMAD.MOV.U32 R75, RZ, RZ, RZ ;  /* 0x000000ffff4b7224 */ /* 0x000fe200078e00ff */
[----:B------:R-:W-:Y:S01]  /*6590*/  LOP3.LUT R4, R4, 0x200000, RZ, 0xc0, !PT ;  /* 0x0020000004047812 */ /* 0x000fe200078ec0ff */
[----:B------:R-:W3:Y:S01]  /*65a0*/  LDC R69, c[0x0][0xb20] ;  /* 0x0002c800ff457b82 */ /* 0x000ee20000000800 */
[----:B------:R-:W4:Y:S01]  /*65b0*/  LDS R0, [UR36+0x120] ;  /* 0x00012024ff007984 */ /* 0x000f220008000800 */
[----:B------:R-:W-:Y:S01]  /*65c0*/  LOP3.LUT R80, R80, 0x4, RZ, 0xc0, !PT ;  /* 0x0000000450507812 */ /* 0x000fe200078ec0ff */
[----:B------:R-:W1:Y:S01]  /*65d0*/  LDCU.64 UR44, c[0x0][0x348] ;  /* 0x00006900ff2c77ac */ /* 0x000e620008000a00 */
[----:B------:R-:W-:-:S02]  /*65e0*/  LOP3.LUT R33, R4, 0x400000, R33, 0xf8, !PT ;  /* 0x0040000004217812 */ /* 0x000fc400078ef821 */
[----:B------:R-:W-:Y:S01]  /*65f0*/  LEA R79, R2, R73, 0x2 ;  /* 0x00000049024f7211 */ /* 0x000fe200078e10ff */
[----:B------:R-:W1:Y:S01]  /*6600*/  LDCU.64 UR48, c[0x0][0x888] ;  /* 0x00011100ff3077ac */ /* 0x000e620008000a00 */
[----:B------:R-:W1:Y:S01]  /*6610*/  LDC R27, c[0x0][0xb30] ;  /* 0x0002cc00ff1b7b82 */ /* 0x000e620000000800 */
[----:B------:R-:W-:Y:S02]  /*6620*/  MOV R84, RZ ;  /* 0x000000ff00547202 */ /* 0x000fe40000000f00 */
[--C-:B------:R-:W-:Y:S01]  /*6630*/  IMAD R78, R78, -0x10, R79.reuse ;  /* 0xfffffff04e4e7824 */ /* 0x100fe200078e024f */
[----:B------:R-:W1:Y:S01]  /*6640*/  LDCU.64 UR50, c[0x0][0x890] ;  /* 0x00011200ff3277ac */ /* 0x000e620008000a00 */
[----:B------:R-:W-:-:S03]  /*6650*/  IMAD R77, R80, -0x10, R79 ;  /* 0xfffffff0504d7824 */ /* 0x000fc600078e024f */
[----:B------:R-:W1:Y:S01]  /*6660*/  LDC.64 R64, c[0x0][0xb10] ;  /* 0x0002c400ff407b82 */ /* 0x000e620000000a00 */
[----:B------:R-:W-:Y:S01]  /*6670*/  UMOV UR39, URZ ;  /* 0x000000ff00277c82 */ /* 0x000fe20008000000 */
[----:B------:R-:W-:-:S06]  /*6680*/  UMOV UR37, URZ ;  /* 0x000000ff00257c82 */ /* 0x000fcc0008000000 */
[----:B------:R-:W1:Y:S08]  /*6690*/  LDC.64 R24, c[0x0][0xb18] ;  /* 0x0002c600ff187b82 */ /* 0x000e700000000a00 */
[----:B------:R-:W1:Y:S08]  /*66a0*/  LDC.64 R22, c[0x0][0xb28] ;  /* 0x0002ca00ff167b82 */ /* 0x000e700000000a00 */
[----:B------:R-:W1:Y:S01]  /*66b0*/  LDC.64 R62, c[0x0][0x8b0] ;  /* 0x00022c00ff3e7b82 */ /* 0x000e620000000a00 */
[----:B----4-:R-:W-:-:S07]  /*66c0*/  IMAD.IADD R33, R0, 0x1, R33 ;  /* 0x0000000100217824 */ /* 0x010fce00078e0221 */
[----:B------:R-:W4:Y:S08]  /*66d0*/  LDC.64 R60, c[0x0][0x8a8] ;  /* 0x00022a00ff3c7b82 */ /* 0x000f300000000a00 */
[----:B--23--:R-:W1:Y:S02]  /*66e0*/  LDC R70, c[0x0][0x374] ;  /* 0x0000dd00ff467b82 */ /* 0x00ce640000000800 */
.L_x_182:
[C---:B------:R-:W-:Y:S02]  /*66f0*/  LEA R0, R84.reuse, UR36, 0x3 ;  /* 0x0000002454007c11 */ /* 0x040fe4000f8e18ff */
[----:B------:R-:W-:Y:S02]  /*6700*/  SHF.L.U32 R3, R75, 0x1f, RZ ;  /* 0x0000001f4b037819 */ /* 0x000fe400000006ff */
[----:B-1----:R-:W-:Y:S02]  /*6710*/  LEA R16, R84, UR36, 0x4 ;  /* 0x0000002454107c11 */ /* 0x002fe4000f8e20ff */
[----:B------:R-:W2:Y:S02]  /*6720*/  SYNCS.PHASECHK.TRANS64.TRYWAIT P0, [R0+URZ+0x70], R3 ;  /* 0x00007003000075a7 */ /* 0x000ea400080011ff */
[----:B--23--:R-:W-:Y:S05]  /*6730*/  @!P0 BRA `(.L_x_107) ;  /* 0x0000006800348947 */ /* 0x00cfea0003800000 */
.L_x_237:
[----:B------:R-:W3:Y:S01]  /*6740*/  LDC.64 R12, c[0x0][0xb10] ;  /* 0x0002c400ff0c7b82 */ /* 0x000ee20000000a00 */
[----:B------:R-:W4:Y:S01]  /*6750*/  LDS.128 R16, [R16+0x100] ;  /* 0x0001000010107984 */ /* 0x000f220000000c00 */
[----:B-1----:R-:W-:Y:S01]  /*6760*/  ISETP.NE.AND P1, PT, R27, 0x1, PT ;  /* 0x000000011b00780c */ /* 0x002fe20003f25270 */
[----:B--2---:R-:W-:Y:S01]  /*6770*/  VIADD R0, R0, 0x80 ;  /* 0x0000008000007836 */ /* 0x004fe20000000000 */
[----:B------:R-:W-:Y:S04]  /*6780*/  ISETP.GE.AND P0, PT, R26, 0x1, PT ;  /* 0x000000011a00780c */ /* 0x000fe80003f06270 */
[----:B------:R-:W1:Y:S01]  /*6790*/  LDC.64 R10, c[0x0][0xb18] ;  /* 0x0002c600ff0a7b82 */ /* 0x000e620000000a00 */
[----:B------:R-:W-:Y:S01]  /*67a0*/  PRMT R0, RZ, 0x654, R0 ;  /* 0x00000654ff007816 */ /* 0x000fe20000000000 */
[----:B------:R-:W-:Y:S01]  /*67b0*/  @!PT LDS RZ, [RZ] ;  /* 0x00000000fffff984 */ /* 0x000fe20000000800 */
[----:B------:R-:W-:Y:S01]  /*67c0*/  @!PT LDS RZ, [RZ] ;  /* 0x00000000fffff984 */ /* 0x000fe20000000800 */
[----:B------:R-:W-:Y:S01]  /*67d0*/  @!PT LDS RZ, [RZ] ;  /* 0x00000000fffff984 */ /* 0x000fe20000000800 */
[----:B------:R-:W-:Y:S01]  /*67e0*/  @!PT LDS RZ, [RZ] ;  /* 0x00000000fffff984 */ /* 0x000fe20000000800 */
[----:B------:R2:W-:Y:S06]  /*67f0*/  MEMBAR.ALL.CTA ;  /* 0x0000000000007992 */ /* 0x0005ec0000008000 */
[----:B--2---:R-:W2:Y:S01]  /*6800*/  FENCE.VIEW.ASYNC.S ;  /* 0x00000000000073c6 */ /* 0x004ea20000000000 */
[----:B------:R-:W1:Y:S08]  /*6810*/  @!P1 LDC R14, c[0x0][0xb20] ;  /* 0x0002c800ff0e9b82 */ /* 0x000e700000000800 */
[----:B------:R-:W1:Y:S01]  /*6820*/  @!P1 LDC R9, c[0x0][0xb0c] ;  /* 0x0002c300ff099b82 */ /* 0x000e620000000800 */
[----:B--2---:R2:W-:Y:S01]  /*6830*/  SYNCS.ARRIVE.TRANS64.RED.A1T0 RZ, [R0+URZ], RZ ;  /* 0x000000ff00ff79a7 */ /* 0x0045e200081004ff */
[----:B----4-:R-:W-:Y:S04]  /*6840*/  LOP3.LUT P4, RZ, R18, 0x1, RZ, 0xc0, !PT ;  /* 0x0000000112ff7812 */ /* 0x010fe8000788c0ff */
[----:B------:R-:W-:Y:S09]  /*6850*/  P2R R82, PR, RZ, 0x10 ;  /* 0x00000010ff527803 */ /* 0x000ff20000000000 */
[----:B------:R-:W-:Y:S02]  /*6860*/  @P4 MOV R31, R16 ;  /* 0x00000010001f4202 */ /* 0x000fe40000000f00 */
[----:B------:R-:W-:Y:S01]  /*6870*/  @P4 LOP3.LUT R29, R17, 0xffff, RZ, 0xc0, !PT ;  /* 0x0000ffff111d4812 */ /* 0x000fe200078ec0ff */
[----:B--23--:R-:W-:Y:S06]  /*6880*/  @!P0 BRA `(.L_x_108) ;  /* 0x0000000000a48947 */ /* 0x00cfec0003800000 */
[----:B------:R-:W-:Y:S01]  /*6890*/  IMAD.HI.U32 R36, R70, R25, RZ ;  /* 0x0000001946247227 */ /* 0x000fe200078e00ff */
[----:B------:R-:W-:Y:S02]  /*68a0*/  ISETP.NE.AND P0, PT, R24, 0x1, PT ;  /* 0x000000011800780c */ /* 0x000fe40003f05270 */
[----:B------:R-:W-:Y:S01]  /*68b0*/  ISETP.NE.AND P2, PT, R26, 0x1, PT ;  /* 0x000000011a00780c */ /* 0x000fe20003f45270 */
[-C--:B------:R-:W-:Y:S01]  /*68c0*/  IMAD.HI.U32 R34, R71, R64.reuse, RZ ;  /* 0x0000004047227227 */ /* 0x080fe200078e00ff */
[----:B------:R-:W-:Y:S02]  /*68d0*/  SHF.R.U32.HI R37, RZ, R69, R36 ;  /* 0x00000045ff257219 */ /* 0x000fe40000011624 */
[----:B------:R-:W-:Y:S01]  /*68e0*/  ISETP.NE.AND P3, PT, R28, 0x1, PT ;  /* 0x000000011c00780c */ /* 0x000fe20003f65270 */
[----:B------:R-:W-:Y:S01]  /*68f0*/  IMAD.HI.U32 R40, R29, R25, RZ ;  /* 0x000000191d287227 */ /* 0x000fe200078e00ff */
[----:B------:R-:W-:Y:S02]  /*6900*/  SHF.R.U32.HI R34, RZ, R65, R34 ;  /* 0x00000041ff227219 */ /* 0x000fe40000011622 */
[----:B------:R-:W-:Y:S01]  /*6910*/  SEL R3, R70, R37, !P0 ;  /* 0x0000002546037207 */ /* 0x000fe20004000000 */
[----:B------:R-:W-:Y:S01]  /*6920*/  IMAD.HI.U32 R38, R31, R64, RZ ;  /* 0x000000401f267227 */ /* 0x000fe200078e00ff */
[----:B------:R-:W-:Y:S03]  /*6930*/  SEL R7, R71, R34, !P3 ;  /* 0x0000002247077207 */ /* 0x000fe60005800000 */
[-C--:B------:R-:W-:Y:S01]  /*6940*/  IMAD.HI.U32 R34, R3, R22.reuse, RZ ;  /* 0x0000001603227227 */ /* 0x080fe200078e00ff */
[----:B------:R-:W-:Y:S03]  /*6950*/  SHF.R.U32.HI R38, RZ, R65, R38 ;  /* 0x00000041ff267219 */ /* 0x000fe60000011626 */
[----:B------:R-:W-:Y:S01]  /*6960*/  IMAD.HI.U32 R36, R7, R22, RZ ;  /* 0x0000001607247227 */ /* 0x000fe200078e00ff */
[----:B------:R-:W-:Y:S02]  /*6970*/  @P2 SHF.R.U32.HI R3, RZ, R23, R34 ;  /* 0x00000017ff032219 */ /* 0x000fe40000011622 */
[----:B------:R-:W-:Y:S02]  /*6980*/  SHF.R.U32.HI R34, RZ, R69, R40 ;  /* 0x00000045ff227219 */ /* 0x000fe40000011628 */
[----:B------:R-:W-:Y:S01]  /*6990*/  @P2 SHF.R.U32.HI R7, RZ, R23, R36 ;  /* 0x00000017ff072219 */ /* 0x000fe20000011624 */
[C---:B------:R-:W-:Y:S01]  /*69a0*/  IMAD R2, R26.reuse, R3, RZ ;  /* 0x000000031a027224 */ /* 0x040fe200078e02ff */
[----:B------:R-:W-:Y:S02]  /*69b0*/  SEL R5, R29, R34, !P0 ;  /* 0x000000221d057207 */ /* 0x000fe40004000000 */
[----:B------:R-:W-:Y:S01]  /*69c0*/  SEL R3, R31, R38, !P3 ;  /* 0x000000261f037207 */ /* 0x000fe20005800000 */
[----:B------:R-:W-:Y:S01]  /*69d0*/  IMAD R4, R26, R7, RZ ;  /* 0x000000071a047224 */ /* 0x000fe200078e02ff */
[C---:B------:R-:W-:Y:S01]  /*69e0*/  ISETP.GE.AND P0, PT, R5.reuse, R2, PT ;  /* 0x000000020500720c */ /* 0x040fe20003f06270 */
[----:B------:R-:W-:Y:S03]  /*69f0*/  IMAD.HI.U32 R6, R5, R22, RZ ;  /* 0x0000001605067227 */ /* 0x000fe600078e00ff */
[----:B------:R-:W-:Y:S01]  /*6a00*/  ISETP.GE.OR P0, PT, R3, R4, P0 ;  /* 0x000000040300720c */ /* 0x000fe20000706670 */
[----:B------:R-:W-:Y:S01]  /*6a10*/  IMAD.MOV R4, RZ, RZ, -R3 ;  /* 0x000000ffff047224 */ /* 0x000fe200078e0a03 */
[-C--:B------:R-:W-:Y:S03]  /*6a20*/  SHF.R.U32.HI R6, RZ, R23.reuse, R6 ;  /* 0x00000017ff067219 */ /* 0x080fe60000011606 */
[----:B------:R-:W-:Y:S01]  /*6a30*/  IMAD R31, R28, R4, R31 ;  /* 0x000000041c1f7224 */ /* 0x000fe200078e021f */
[----:B------:R-:W-:Y:S05]  /*6a40*/  SEL R15, R5, R6, !P2 ;  /* 0x00000006050f7207 */ /* 0x000fea0005000000 */
[----:B------:R-:W-:Y:S02]  /*6a50*/  IMAD.MOV R6, RZ, RZ, -R15 ;  /* 0x000000ffff067224 */ /* 0x000fe400078e0a0f */
[C---:B------:R-:W-:Y:S04]  /*6a60*/  @!P0 IMAD.HI.U32 R2, R3.reuse, R22, RZ ;  /* 0x0000001603028227 */ /* 0x040fe800078e00ff */
[----:B------:R-:W-:Y:S01]  /*6a70*/  IMAD R6, R26, R6, R5 ;  /* 0x000000061a067224 */ /* 0x000fe200078e0205 */
[----:B------:R-:W-:Y:S04]  /*6a80*/  @!P0 SHF.R.U32.HI R2, RZ, R23, R2 ;  /* 0x00000017ff028219 */ /* 0x000fe80000011602 */
[----:B------:R-:W-:Y:S02]  /*6a90*/  @!P0 SEL R0, R3, R2, !P2 ;  /* 0x0000000203008207 */ /* 0x000fe40005000000 */
[----:B------:R-:W-:Y:S02]  /*6aa0*/  IADD3 R2, PT, PT, -R5, RZ, RZ ;  /* 0x000000ff05027210 */ /* 0x000fe40007ffe1ff */
[----:B------:R-:W-:Y:S01]  /*6ab0*/  @!P0 IADD3 R8, PT, PT, R15, -R0, RZ ;  /* 0x800000000f088210 */ /* 0x000fe20007ffe0ff */
[----:B------:R-:W-:Y:S02]  /*6ac0*/  @!P0 IMAD R0, R7, R6, R0 ;  /* 0x0000000607008224 */ /* 0x000fe400078e0200 */
[----:B------:R-:W-:Y:S02]  /*6ad0*/  IMAD R29, R24, R2, R29 ;  /* 0x00000002181d7224 */ /* 0x000fe400078e021d */
[----:B------:R-:W-:Y:S02]  /*6ae0*/  @!P0 IMAD R5, R8, R26, R3 ;  /* 0x0000001a08058224 */ /* 0x000fe400078e0203 */
[----:B------:R-:W-:Y:S04]  /*6af0*/  @!P0 IMAD.MOV.U32 R3, RZ, RZ, R0 ;  /* 0x000000ffff038224 */ /* 0x000fe800078e0000 */
[----:B------:R-:W-:Y:S02]  /*6b00*/  IMAD R31, R3, R28, R31 ;  /* 0x0000001c031f7224 */ /* 0x000fe400078e021f */
[----:B------:R-:W-:Y:S07]  /*6b10*/  IMAD R29, R5, R24, R29 ;  /* 0x00000018051d7224 */ /* 0x000fee00078e021d */
.L_x_108:
[----:B-1----:R-:W-:Y:S01]  /*6b20*/  @!P1 ISETP.NE.AND P0, PT, R10, 0x1, PT ;  /* 0x000000010a00980c */ /* 0x002fe20003f05270 */
[----:B------:R-:W-:Y:S01]  /*6b30*/  @!P1 IMAD.HI.U32 R3, R29, R11, RZ ;  /* 0x0000000b1d039227 */ /* 0x000fe200078e00ff */
[----:B------:R-:W-:Y:S01]  /*6b40*/  R2UR UR5, R21 ;  /* 0x00000000150572ca */ /* 0x000fe200000e0000 */
[----:B------:R-:W-:Y:S01]  /*6b50*/  BSSY.RECONVERGENT B6, `(.L_x_109) ;  /* 0x0000031000067945 */ /* 0x000fe20003800200 */
[----:B------:R-:W-:Y:S01]  /*6b60*/  R2UR UR4, R20 ;  /* 0x00000000140472ca */ /* 0x000fe200000e0000 */
[----:B------:R-:W-:Y:S01]  /*6b70*/  @!P1 IMAD.HI.U32 R0, R31, R12, RZ ;  /* 0x0000000c1f009227 */ /* 0x000fe200078e00ff */
[----:B------:R-:W-:Y:S02]  /*6b80*/  @!P1 SHF.R.U32.HI R2, RZ, R14, R3 ;  /* 0x0000000eff029219 */ /* 0x000fe40000011603 */
[----:B------:R-:W-:Y:S01]  /*6b90*/  @!P1 ISETP.NE.AND P2, PT, R9, 0x1, PT ;  /* 0x000000010900980c */ /* 0x000fe20003f45270 */
[----:B------:R-:W-:Y:S01]  /*6ba0*/  VIADD R84, R84, 0x1 ;  /* 0x0000000154547836 */ /* 0x000fe20000000000 */
[----:B------:R-:W-:Y:S02]  /*6bb0*/  @!P1 SEL R2, R29, R2, !P0 ;  /* 0x000000021d029207 */ /* 0x000fe40004000000 */
[----:B------:R-:W-:Y:S02]  /*6bc0*/  @!P1 SHF.R.U32.HI R0, RZ, R13, R0 ;  /* 0x0000000dff009219 */ /* 0x000fe40000011600 */
[----:B------:R-:W-:Y:S01]  /*6bd0*/  LOP3.LUT P0, RZ, R73, 0x1b0, RZ, 0xc0, !PT ;  /* 0x000001b049ff7812 */ /* 0x000fe2000780c0ff */
[----:B------:R-:W-:Y:S01]  /*6be0*/  USHF.L.U32 UR42, UR5, 0x6, URZ ;  /* 0x00000006052a7899 */ /* 0x000fe200080006ff */
[----:B------:R-:W-:Y:S01]  /*6bf0*/  @!P1 SEL R3, R31, R0, !P2 ;  /* 0x000000001f039207 */ /* 0x000fe20005000000 */
[----:B------:R-:W-:Y:S01]  /*6c00*/  USHF.L.U32 UR41, UR4, 0x8, URZ ;  /* 0x0000000804297899 */ /* 0x000fe200080006ff */
[----:B------:R-:W-:Y:S03]  /*6c10*/  @P4 SHF.R.U32.HI R74, RZ, 0x10, R17 ;  /* 0x00000010ff4a4819 */ /* 0x000fe60000011611 */
[----:B------:R-:W-:Y:S02]  /*6c20*/  @!P1 IMAD.IADD R0, R2, 0x1, -R3 ;  /* 0x0000000102009824 */ /* 0x000fe400078e0a03 */
[----:B------:R-:W-:Y:S02]  /*6c30*/  @!P1 IMAD.IADD R2, R3, 0x1, -R2 ;  /* 0x0000000103029824 */ /* 0x000fe400078e0a02 */
[----:B------:R-:W-:Y:S02]  /*6c40*/  @!P1 IMAD R31, R0, R9, R31 ;  /* 0x00000009001f9224 */ /* 0x000fe400078e021f */
[----:B------:R-:W-:Y:S01]  /*6c50*/  @!P1 IMAD R29, R2, R10, R29 ;  /* 0x0000000a021d9224 */ /* 0x000fe200078e021d */
[----:B------:R-:W-:Y:S06]  /*6c60*/  @!P0 BRA `(.L_x_110) ;  /* 0x00000000007c8947 */ /* 0x000fec0003800000 */
[----:B------:R-:W1:Y:S01]  /*6c70*/  LDCU.64 UR8, c[0x4][0x80] ;  /* 0x01001000ff0877ac */ /* 0x000e620008000a00 */
[----:B------:R-:W-:Y:S01]  /*6c80*/  MOV R2, 0x0 ;  /* 0x0000000000027802 */ /* 0x000fe20000000f00 */
[----:B------:R-:W-:Y:S02]  /*6c90*/  HFMA2 R12, -RZ, RZ, 0, 5.9604644775390625e-08 ;  /* 0x00000001ff0c7431 */ /* 0x000fe400000001ff */
[----:B------:R-:W-:Y:S01]  /*6ca0*/  IMAD.MOV.U32 R8, RZ, RZ, 0x70 ;  /* 0x00000070ff087424 */ /* 0x000fe200078e00ff */
[----:B------:R2:W3:Y:S01]  /*6cb0*/  LDC.64 R14, c[0x4][R2] ;  /* 0x01000000020e7b82 */ /* 0x0004e20000000a00 */
[----:B------:R-:W4:Y:S01]  /*6cc0*/  LDCU.64 UR6, c[0x4][0x88] ;  /* 0x01001100ff0677ac */ /* 0x000f220008000a00 */
[----:B------:R-:W-:Y:S01]  /*6cd0*/  IMAD.MOV.U32 R13, RZ, RZ, RZ ;  /* 0x000000ffff0d7224 */ /* 0x000fe200078e00ff */
[----:B------:R-:W2:Y:S01]  /*6ce0*/  LDCU.64 UR4, c[0x4][0x8] ;  /* 0x01000100ff0477ac */ /* 0x000ea20008000a00 */
[----:B-1----:R-:W-:Y:S01]  /*6cf0*/  MOV R5, UR9 ;  /* 0x0000000900057c02 */ /* 0x002fe20008000f00 */
[----:B------:R-:W-:Y:S01]  /*6d00*/  IMAD.U32 R4, RZ, RZ, UR8 ;  /* 0x00000008ff047e24 */ /* 0x000fe2000f8e00ff */
[----:B----4-:R-:W-:Y:S01]  /*6d10*/  MOV R7, UR7 ;  /* 0x0000000700077c02 */ /* 0x010fe20008000f00 */
[----:B------:R-:W-:Y:S01]  /*6d20*/  IMAD.U32 R6, RZ, RZ, UR6 ;  /* 0x00000006ff067e24 */ /* 0x000fe2000f8e00ff */
[----:B--2---:R-:W-:Y:S01]  /*6d30*/  MOV R11, UR5 ;  /* 0x00000005000b7c02 */ /* 0x004fe20008000f00 */
[----:B------:R-:W-:Y:S02]  /*6d40*/  IMAD.U32 R10, RZ, RZ, UR4 ;  /* 0x00000004ff0a7e24 */ /* 0x000fe4000f8e00ff */
[----:B------:R-:W-:Y:S07]  /*6d50*/  LEPC R20, `(.L_x_111) ;  /* 0x000000001014794e */ /* 0x000fee0000000000 */
[----:B---3-5:R-:W-:Y:S05]  /*6d60*/  CALL.ABS.NOINC R14 ;  /* 0x000000000e007343 */ /* 0x028fea0003c00000 */
.L_x_111:
[----:B------:R-:W1:Y:S01]  /*6d70*/  LDCU.64 UR8, c[0x4][0x80] ;  /* 0x01001000ff0877ac */ /* 0x000e620008000a00 */
[----:B------:R-:W2:Y:S01]  /*6d80*/  LDC.64 R2, c[0x4][R2] ;  /* 0x0100000002027b82 */ /* 0x000ea20000000a00 */
[----:B------:R-:W-:Y:S02]  /*6d90*/  HFMA2 R12, -RZ, RZ, 0, 5.9604644775390625e-08 ;  /* 0x00000001ff0c7431 */ /* 0x000fe400000001ff */
[----:B------:R-:W-:Y:S02]  /*6da0*/  IMAD.MOV.U32 R8, RZ, RZ, 0x70 ;  /* 0x00000070ff087424 */ /* 0x000fe400078e00ff */
[----:B------:R-:W-:Y:S01]  /*6db0*/  IMAD.MOV.U32 R13, RZ, RZ, RZ ;  /* 0x000000ffff0d7224 */ /* 0x000fe200078e00ff */
[----:B------:R-:W3:Y:S01]  /*6dc0*/  LDCU.64 UR6, c[0x4][0x88] ;  /* 0x01001100ff0677ac */ /* 0x000ee20008000a00 */
[----:B------:R-:W4:Y:S01]  /*6dd0*/  LDCU.64 UR4, c[0x4][0x8] ;  /* 0x01000100ff0477ac */ /* 0x000f220008000a00 */
[----:B-1----:R-:W-:Y:S02]  /*6de0*/  MOV R4, UR8 ;  /* 0x0000000800047c02 */ /* 0x002fe40008000f00 */
[----:B------:R-:W-:Y:S02]  /*6df0*/  MOV R5, UR9 ;  /* 0x0000000900057c02 */ /* 0x000fe40008000f00 */
[----:B---3--:R-:W-:Y:S01]  /*6e00*/  MOV R7, UR7 ;  /* 0x0000000700077c02 */ /* 0x008fe20008000f00 */
[----:B------:R-:W-:Y:S01]  /*6e10*/  IMAD.U32 R6, RZ, RZ, UR6 ;  /* 0x00000006ff067e24 */ /* 0x000fe2000f8e00ff */
[----:B----4-:R-:W-:Y:S01]  /*6e20*/  MOV R11, UR5 ;  /* 0x00000005000b7c02 */ /* 0x010fe20008000f00 */
[----:B------:R-:W-:Y:S02]  /*6e30*/  IMAD.U32 R10, RZ, RZ, UR4 ;  /* 0x00000004ff0a7e24 */ /* 0x000fe4000f8e00ff */
[----:B------:R-:W-:Y:S07]  /*6e40*/  LEPC R20, `(.L_x_110) ;  /* 0x000000001014794e */ /* 0x000fee0000000000 */
[----:B--2---:R-:W-:Y:S05]  /*6e50*/  CALL.ABS.NOINC R2 ;  /* 0x0000000002007343 */ /* 0x004fea0003c00000 */
.L_x_110:
[----:B------:R-:W-:Y:S05]  /*6e60*/  BSYNC.RECONVERGENT B6 ;  /* 0x0000000000067941 */ /* 0x000fea0003800200 */
.L_x_109:
[----:B------:R-:W-:Y:S01]  /*6e70*/  ISETP.NE.U32.AND P4, PT, R62, RZ, PT ;  /* 0x000000ff3e00720c */ /* 0x000fe20003f85070 */
[----:B------:R-:W-:Y:S01]  /*6e80*/  UISETP.NE.AND UP2, UPT, UR47, URZ, UPT ;  /* 0x000000ff2f00728c */ /* 0x000fe2000bf45270 */
[----:B------:R-:W-:Y:S01]  /*6e90*/  ISETP.NE.U32.AND P2, PT, RZ, UR48, PT ;  /* 0x00000030ff007c0c */ /* 0x000fe2000bf45070 */
[----:B------:R-:W-:Y:S01]  /*6ea0*/  UISETP.NE.U32.AND UP1, UPT, UR50, URZ, UPT ;  /* 0x000000ff3200728c */ /* 0x000fe2000bf25070 */
[----:B------:R-:W-:Y:S01]  /*6eb0*/  ISETP.NE.AND.EX P4, PT, R63, RZ, PT, P4 ;  /* 0x000000ff3f00720c */ /* 0x000fe20003f85340 */
[----:B------:R-:W-:Y:S01]  /*6ec0*/  UPLOP3.LUT UP0, UPT, UPT, UPT, UPT, 0x40, 0x4 ;  /* 0x000000000004789c */ /* 0x000fe20003f0e870 */
[----:B------:R-:W-:Y:S01]  /*6ed0*/  ISETP.NE.AND.EX P2, PT, RZ, UR49, PT, P2 ;  /* 0x00000031ff007c0c */ /* 0x000fe2000bf45320 */
[----:B------:R-:W-:Y:S01]  /*6ee0*/  UISETP.NE.AND.EX UP1, UPT, UR51, URZ, UPT, UP1 ;  /* 0x000000ff3300728c */ /* 0x000fe2000bf25310 */
[----:B------:R-:W-:Y:S04]  /*6ef0*/  PLOP3.LUT P1, PT, PT, PT, UP2, 0x80, 0x8 ;  /* 0x000000000008781c */ /* 0x000fe80003f2f028 */
[----:B------:R-:W-:Y:S06]  /*6f00*/  @UP2 UPLOP3.LUT UP0, UPT, UPT, UPT, UP1, 0x80, 0x8 ;  /* 0x000000000008289c */ /* 0x000fec0003f0f010 */
[----:B------:R-:W-:Y:S01]  /*6f10*/  PLOP3.LUT P0, PT, PT, PT, UP0, 0x80, 0x8 ;  /* 0x000000000008781c */ /* 0x000fe20003f0f008 */
[----:B------:R-:W-:Y:S01]  /*6f20*/  @!UPT UIADD3 URZ, UPT, UPT, URZ, URZ, URZ ;  /* 0x000000fffffff290 */ /* 0x000fe2000fffe0ff */
[----:B------:R-:W-:Y:S11]  /*6f30*/  BRA.U !UP1, `(.L_x_112) ;  /* 0x0000000109387547 */ /* 0x000ff6000b800000 */
[----:B------:R-:W-:Y:S01]  /*6f40*/  UISETP.NE.U32.AND UP0, UPT, UR48, URZ, UPT ;  /* 0x000000ff3000728c */ /* 0x000fe2000bf05070 */
[----:B------:R-:W-:Y:S02]  /*6f50*/  HFMA2 R0, -RZ, RZ, 0, 5.9604644775390625e-08 ;  /* 0x00000001ff007431 */ /* 0x000fe400000001ff */
[----:B------:R-:W-:Y:S01]  /*6f60*/  IMAD.MOV.U32 R67, RZ, RZ, 0x1 ;  /* 0x00000001ff437424 */ /* 0x000fe200078e00ff */
[----:B------:R-:W-:Y:S06]  /*6f70*/  UISETP.NE.AND.EX UP0, UPT, UR49, URZ, UPT, UP0 ;  /* 0x000000ff3100728c */ /* 0x000fec000bf05300 */
[----:B------:R-:W-:Y:S05]  /*6f80*/  PLOP3.LUT P3, PT, PT, PT, UP0, 0x80, 0x8 ;  /* 0x000000000008781c */ /* 0x000fea0003f6f008 */
[----:B------:R-:W1:Y:S01]  /*6f90*/  @UP0 LDCU.64 UR4, c[0x0][0x888] ;  /* 0x00011100ff0407ac */ /* 0x000e620008000a00 */
[----:B------:R-:W-:Y:S07]  /*6fa0*/  @UP0 UIMAD UR6, UR60, UR50, URZ ;  /* 0x000000323c0602a4 */ /* 0x000fee000f8e02ff */
[----:B------:R-:W-:Y:S01]  /*6fb0*/  @!P3 PRMT R67, R0, 0x7610, R67 ;  /* 0x000076100043b816 */ /* 0x000fe20000000043 */
[----:B-1----:R-:W-:Y:S06]  /*6fc0*/  @UP0 UIMAD.WIDE UR4, UR6, 0x4, UR4 ;  /* 0x00000004060408a5 */ /* 0x002fec000f8e0204 */
[----:B------:R-:W-:Y:S01]  /*6fd0*/  IMAD.U32 R2, RZ, RZ, UR4 ;  /* 0x00000004ff027e24 */ /* 0x000fe2000f8e00ff */
[----:B------:R-:W-:Y:S04]  /*6fe0*/  MOV R3, UR5 ;  /* 0x0000000500037c02 */ /* 0x000fe80008000f00 */
[----:B------:R-:W1:Y:S01]  /*6ff0*/  @!UP0 LDCU UR4, c[0x0][0x880] ;  /* 0x00011000ff0487ac */ /* 0x000e620008000800 */
[----:B-----5:R2:W5:Y:S02]  /*7000*/  @P3 LDG.E R35, desc[UR54][R2.64] ;  /* 0x0000003602233981 */ /* 0x020564000c1e1900 */
[----:B-12---:R-:W-:Y:S02]  /*7010*/  @!P3 IMAD.U32 R35, RZ, RZ, UR4 ;  /* 0x00000004ff23be24 */ /* 0x006fe4000f8e00ff */
.L_x_112:
[----:B------:R-:W-:Y:S05]  /*7020*/  @!P4 BRA `(.L_x_113) ;  /* 0x000000000020c947 */ /* 0x000fea0003800000 */
[----:B------:R-:W-:Y:S04]  /*7030*/  ISETP.NE.U32.AND P3, PT, R60, RZ, PT ;  /* 0x000000ff3c00720c */ /* 0x000fe80003f65070 */
[----:B------:R-:W-:Y:S11]  /*7040*/  ISETP.NE.AND.EX P3, PT, R61, RZ, PT, P3 ;  /* 0x000000ff3d00720c */ /* 0x000ff60003f65330 */
[----:B------:R-:W-:Y:S02]  /*7050*/  @!UPT UIADD3 URZ, UPT, UPT, URZ, URZ, URZ ;  /* 0x000000fffffff290 */ /* 0x000fe4000fffe0ff */
[----:B------:R-:W1:Y:S01]  /*7060*/  @P3 LDC.64 R2, c[0x0][0x8a8] ;  /* 0x00022a00ff023b82 */ /* 0x000e620000000a00 */
[----:B------:R-:W-:Y:S04]  /*7070*/  @P3 IMAD R0, R62, UR60, RZ ;  /* 0x0000003c3e003c24 */ /* 0x000fe8000f8e02ff */
[----:B-1----:R-:W-:Y:S05]  /*7080*/  @P3 IMAD.WIDE R2, R0, 0x4, R2 ;  /* 0x0000000400023825 */ /* 0x002fea00078e0202 */
[----:B-----5:R1:W5:Y:S02]  /*7090*/  @P3 LDG.E R32, desc[UR54][R2.64] ;  /* 0x0000003602203981 */ /* 0x020364000c1e1900 */
[----:B-1----:R-:W2:Y:S02]  /*70a0*/  @!P3 LDC R32, c[0x0][0x8a0] ;  /* 0x00022800ff20bb82 */ /* 0x002ea40000000800 */
.L_x_113:
[----:B-----5:R-:W-:Y:S01]  /*70b0*/  FSETP.NEU.AND P3, PT, R35, RZ, PT ;  /* 0x000000ff2300720b */ /* 0x020fe20003f6d000 */
[----:B------:R-:W-:Y:S01]  /*70c0*/  BSSY B1, `(.L_x_114) ;  /* 0x0000038000017945 */ /* 0x000fe20003800000 */
[----:B------:R-:W-:Y:S01]  /*70d0*/  SEL R3, RZ, 0xffffffff, P2 ;  /* 0xffffffffff037807 */ /* 0x000fe20001000000 */
[----:B------:R-:W-:Y:S01]  /*70e0*/  IMAD.MOV.U32 R43, RZ, RZ, 0x1 ;  /* 0x00000001ff2b7424 */ /* 0x000fe200078e00ff */
[----:B------:R-:W-:Y:S01]  /*70f0*/  @P1 LOP3.LUT P2, RZ, R67, 0xff, RZ, 0xc0, !PT ;  /* 0x000000ff43ff1812 */ /* 0x000fe2000784c0ff */
[----:B------:R-:W-:Y:S01]  /*7100*/  IMAD R34, R30, 0x80, R33 ;  /* 0x000000801e227824 */ /* 0x000fe200078e0221 */
[----:B------:R-:W-:Y:S01]  /*7110*/  @P1 SEL R2, RZ, 0xffffffff, P3 ;  /* 0xffffffffff021807 */ /* 0x000fe20001800000 */
[----:B------:R-:W-:Y:S01]  /*7120*/  IMAD R85, R80, -0x10, R78 ;  /* 0xfffffff050557824 */ /* 0x000fe200078e024e */
[----:B------:R-:W-:Y:S01]  /*7130*/  LEA R87, R30, UR36, 0x3 ;  /* 0x000000241e577c11 */ /* 0x000fe2000f8e18ff */
[----:B------:R-:W-:Y:S01]  /*7140*/  IMAD.MOV.U32 R88, RZ, RZ, RZ ;  /* 0x000000ffff587224 */ /* 0x000fe200078e00ff */
[----:B------:R-:W-:Y:S02]  /*7150*/  @P0 SEL R2, R3, R2, !P2 ;  /* 0x0000000203020207 */ /* 0x000fe40005000000 */
[----:B------:R-:W-:Y:S02]  /*7160*/  CS2R R46, SRZ ;  /* 0x00000000002e7805 */ /* 0x000fe4000001ff00 */
[----:B------:R-:W-:Y:S02]  /*7170*/  SHF.L.U32 R0, R76, 0x1f, RZ ;  /* 0x0000001f4c007819 */ /* 0x000fe400000006ff */
[----:B------:R-:W-:Y:S02]  /*7180*/  CS2R R44, SRZ ;  /* 0x00000000002c7805 */ /* 0x000fe4000001ff00 */
[----:B------:R-:W-:Y:S02]  /*7190*/  @P1 LOP3.LUT R2, R2, 0x1, RZ, 0xc0, !PT ;  /* 0x0000000102021812 */ /* 0x000fe400078ec0ff */
[----:B------:R-:W-:Y:S02]  /*71a0*/  CS2R R50, SRZ ;  /* 0x0000000000327805 */ /* 0x000fe4000001ff00 */
[----:B------:R-:W-:Y:S02]  /*71b0*/  PLOP3.LUT P2, PT, PT, PT, UP1, 0x80, 0x8 ;  /* 0x000000000008781c */ /* 0x000fe40003f4f018 */
[----:B------:R-:W-:Y:S02]  /*71c0*/  CS2R R48, SRZ ;  /* 0x0000000000307805 */ /* 0x000fe4000001ff00 */
[----:B------:R-:W-:Y:S02]  /*71d0*/  ISETP.NE.U32.OR P5, PT, R2, 0x1, !P1 ;  /* 0x000000010200780c */ /* 0x000fe40004fa5470 */
[----:B------:R-:W-:Y:S02]  /*71e0*/  CS2R R54, SRZ ;  /* 0x0000000000367805 */ /* 0x000fe4000001ff00 */
[----:B------:R-:W-:Y:S02]  /*71f0*/  LOP3.LUT P4, R83, R67, 0xff, RZ, 0xc0, !PT ;  /* 0x000000ff43537812 */ /* 0x000fe4000788c0ff */
[----:B------:R-:W-:Y:S02]  /*7200*/  CS2R R52, SRZ ;  /* 0x0000000000347805 */ /* 0x000fe4000001ff00 */
[----:B------:R-:W-:Y:S02]  /*7210*/  SEL R2, RZ, 0xffffffff, P3 ;  /* 0xffffffffff027807 */ /* 0x000fe40001800000 */
[----:B------:R-:W-:Y:S02]  /*7220*/  CS2R R58, SRZ ;  /* 0x00000000003a7805 */ /* 0x000fe4000001ff00 */
[----:B------:R-:W-:Y:S02]  /*7230*/  P2R R86, PR, RZ, 0x20 ;  /* 0x00000020ff567803 */ /* 0x000fe40000000000 */
[----:B------:R-:W-:Y:S02]  /*7240*/  CS2R R56, SRZ ;  /* 0x0000000000387805 */ /* 0x000fe4000001ff00 */
[----:B------:R-:W-:Y:S02]  /*7250*/  @P2 SEL R2, R3, R2, !P4 ;  /* 0x0000000203022207 */ /* 0x000fe40006000000 */
[----:B------:R-:W-:Y:S02]  /*7260*/  @P5 SHF.L.U32 R4, RZ, 0x1f, RZ ;  /* 0x0000001fff045819 */ /* 0x000fe400000006ff */
[----:B------:R-:W-:Y:S02]  /*7270*/  LOP3.LUT R2, R2, 0x1, RZ, 0xc0, !PT ;  /* 0x0000000102027812 */ /* 0x000fe400078ec0ff */
[----:B------:R-:W1:Y:S02]  /*7280*/  @P5 SYNCS.PHASECHK.TRANS64.TRYWAIT P1, [UR36+0x20], R4 ;  /* 0x00002004ff0055a7 */ /* 0x000e640008021124 */
[----:B------:R-:W-:Y:S04]  /*7290*/  ISETP.NE.U32.AND P2, PT, R2, 0x1, PT ;  /* 0x000000010200780c */ /* 0x000fe80003f45070 */
[----:B------:R-:W-:Y:S01]  /*72a0*/  P2R R89, PR, RZ, 0x4 ;  /* 0x00000004ff597803 */ /* 0x000fe20000000000 */
[----:B------:R3:W4:Y:S01]  /*72b0*/  SYNCS.PHASECHK.TRANS64.TRYWAIT P0, [R87+URZ+0x90], R0 ;  /* 0x00009000570075a7 */ /* 0x00072200080011ff */
[----:B-1----:R-:W-:Y:S01]  /*72c0*/  @P5 SEL R43, RZ, 0x1, !P1 ;  /* 0x00000001ff2b5807 */ /* 0x002fe20004800000 */
[----:B---3--:R-:W-:Y:S06]  /*72d0*/  @!P5 BRA `(.L_x_115) ;  /* 0x000000000058d947 */ /* 0x008fec0003800000 */
[----:B------:R-:W-:Y:S01]  /*72e0*/  IMAD.MOV.U32 R47, RZ, RZ, RZ ;  /* 0x000000ffff2f7224 */ /* 0x000fe200078e00ff */
[----:B------:R-:W-:Y:S01]  /*72f0*/  ISETP.NE.AND P1, PT, R43, RZ, PT ;  /* 0x000000ff2b00720c */ /* 0x000fe20003f25270 */
[----:B------:R-:W-:Y:S01]  /*7300*/  BSSY B0, `(.L_x_116) ;  /* 0x000000c000007945 */ /* 0x000fe20003800000 */
[----:B------:R-:W-:Y:S02]  /*7310*/  CS2R R58, SRZ ;  /* 0x00000000003a7805 */ /* 0x000fe4000001ff00 */
[----:B------:R-:W-:Y:S02]  /*7320*/  CS2R R56, SRZ ;  /* 0x0000000000387805 */ /* 0x000fe4000001ff00 */
[----:B------:R-:W-:Y:S02]  /*7330*/  CS2R R54, SRZ ;  /* 0x0000000000367805 */ /* 0x000fe4000001ff00 */
[----:B------:R-:W-:Y:S02]  /*7340*/  CS2R R52, SRZ ;  /* 0x0000000000347805 */ /* 0x000fe4000001ff00 */
[----:B------:R-:W-:Y:S02]  /*7350*/  CS2R R50, SRZ ;  /* 0x0000000000327805 */ /* 0x000fe4000001ff00 */
[----:B------:R-:W-:Y:S02]  /*7360*/  CS2R R48, SRZ ;  /* 0x0000000000307805 */ /* 0x000fe4000001ff00 */
[----:B------:R-:W-:Y:S01]  /*7370*/  CS2R R44, SRZ ;  /* 0x00000000002c7805 */ /* 0x000fe2000001ff00 */
[----:B------:R-:W-:Y:S06]  /*7380*/  @P1 BRA `(.L_x_117) ;  /* 0x00000000000c1947 */ /* 0x000fec0003800000 */
[----:B------:R-:W-:Y:S04]  /*7390*/  SHF.L.U32 R3, RZ, 0x1f, RZ ;  /* 0x0000001fff037819 */ /* 0x000fe800000006ff */
[----:B------:R-:W1:Y:S02]  /*73a0*/  SYNCS.PHASECHK.TRANS64.TRYWAIT P1, [UR36+0x20], R3 ;  /* 0x00002003ff0075a7 */ /* 0x000e640008021124 */
[----:B-1----:R-:W-:Y:S05]  /*73b0*/  @!P1 BRA `(.L_x_118) ;  /* 0x0000005c00289947 */ /* 0x002fea0003800000 */
.L_x_117:
[----:B------:R-:W-:Y:S05]  /*73c0*/  BSYNC B0 ;  /* 0x0000000000007941 */ /* 0x000fea0003800000 */
.L_x_116:
[----:B------:R-:W-:Y:S01]  /*73d0*/  ISETP.NE.AND P1, PT, R89, RZ, PT ;  /* 0x000000ff5900720c */ /* 0x000fe20003f25270 */
[----:B------:R-:W-:Y:S11]  /*73e0*/  HFMA2 R88, -RZ, RZ, 0, 5.9604644775390625e-08 ;  /* 0x00000001ff587431 */ /* 0x000ff600000001ff */
[----:B------:R-:W-:Y:S01]  /*73f0*/  @!UPT UIADD3 URZ, UPT, UPT, URZ, URZ, URZ ;  /* 0x000000fffffff290 */ /* 0x000fe2000fffe0ff */
[----:B------:R3:W1:Y:S04]  /*7400*/  @P1 LDS.128 R56, [R79] ;  /* 0x000000004f381984 */ /* 0x0006680000000c00 */
[----:B------:R3:W1:Y:S04]  /*7410*/  @P1 LDS.128 R52, [R78+0x10] ;  /* 0x000010004e341984 */ /* 0x0006680000000c00 */
[----:B------:R3:W1:Y:S04]  /*7420*/  @P1 LDS.128 R48, [R77+0x20] ;  /* 0x000020004d301984 */ /* 0x0006680000000c00 */
[----:B------:R3:W1:Y:S02]  /*7430*/  @P1 LDS.128 R44, [R85+0x30] ;  /* 0x00003000552c1984 */ /* 0x0006640000000c00 */
.L_x_115:
[----:B------:R-:W-:Y:S05]  /*7440*/  BSYNC B1 ;  /* 0x0000000000017941 */ /* 0x000fea0003800000 */
.L_x_114:
[----:B-1----:R-:W-:Y:S04]  /*7450*/  SHF.R.U32.HI R3, RZ, 0x15, R34 ;  /* 0x00000015ff037819 */ /* 0x002fe80000011622 */
[----:B------:R-:W-:Y:S01]  /*7460*/  LOP3.LUT P1, RZ, R3, 0x3, R72, 0x48, !PT ;  /* 0x0000000303ff7812 */ /* 0x000fe20007824848 */
[----:B------:R-:W-:Y:S01]  /*7470*/  @!UPT UIADD3 URZ, UPT, UPT, URZ, URZ, URZ ;  /* 0x000000fffffff290 */ /* 0x000fe2000fffe0ff */
[----:B----4-:R-:W-:Y:S11]  /*7480*/  @P0 BRA `(.L_x_119) ;  /* 0x0000000000080947 */ /* 0x010ff60003800000 */
[----:B------:R-:W1:Y:S02]  /*7490*/  SYNCS.PHASECHK.TRANS64.TRYWAIT P0, [R87+URZ+0x90], R0 ;  /* 0x00009000570075a7 */ /* 0x000e6400080011ff */
[----:B-1----:R-:W-:Y:S05]  /*74a0*/  @!P0 BRA `(.L_x_120) ;  /* 0x0000005c00048947 */ /* 0x002fea0003800000 */
.L_x_119:
[----:B------:R-:W-:Y:S05]  /*74b0*/  @!P1 BRA `(.L_x_121) ;  /* 0x0000000000409947 */ /* 0x000fea0003800000 */
[----:B------:R-:W4:Y:S01]  /*74c0*/  LDCU.64 UR8, c[0x4][0x70] ;  /* 0x01000e00ff0877ac */ /* 0x000f220008000a00 */
[----:B------:R-:W-:Y:S01]  /*74d0*/  MOV R3, 0x0 ;  /* 0x0000000000037802 */ /* 0x000fe20000000f00 */
[----:B------:R-:W-:Y:S02]  /*74e0*/  HFMA2 R12, -RZ, RZ, 0, 5.9604644775390625e-08 ;  /* 0x00000001ff0c7431 */ /* 0x000fe400000001ff */
[----:B------:R-:W-:Y:S02]  /*74f0*/  IMAD.MOV.U32 R8, RZ, RZ, 0x192 ;  /* 0x00000192ff087424 */ /* 0x000fe400078e00ff */
[----:B------:R-:W-:Y:S01]  /*7500*/  IMAD.MOV.U32 R13, RZ, RZ, RZ ;  /* 0x000000ffff0d7224 */ /* 0x000fe200078e00ff */
[----:B------:R-:W5:Y:S01]  /*7510*/  LDCU.64 UR6, c[0x4][0x78] ;  /* 0x01000f00ff0677ac */ /* 0x000f620008000a00 */
[----:B------:R-:W1:Y:S01]  /*7520*/  LDC.64 R2, c[0x4][R3] ;  /* 0x0100000003027b82 */ /* 0x000e620000000a00 */
[----:B------:R-:W2:Y:S01]  /*7530*/  LDCU.64 UR4, c[0x4][0x10] ;  /* 0x01000200ff0477ac */ /* 0x000ea20008000a00 */
[----:B----4-:R-:W-:Y:S01]  /*7540*/  MOV R5, UR9 ;  /* 0x0000000900057c02 */ /* 0x010fe20008000f00 */
[----:B------:R-:W-:Y:S01]  /*7550*/  IMAD.U32 R4, RZ, RZ, UR8 ;  /* 0x00000008ff047e24 */ /* 0x000fe2000f8e00ff */
[----:B-----5:R-:W-:Y:S01]  /*7560*/  MOV R7, UR7 ;  /* 0x0000000700077c02 */ /* 0x020fe20008000f00 */
[----:B------:R-:W-:Y:S01]  /*7570*/  IMAD.U32 R6, RZ, RZ, UR6 ;  /* 0x00000006ff067e24 */ /* 0x000fe2000f8e00ff */
[----:B--2---:R-:W-:Y:S01]  /*7580*/  MOV R11, UR5 ;  /* 0x00000005000b7c02 */ /* 0x004fe20008000f00 */
[----:B------:R-:W-:Y:S02]  /*7590*/  IMAD.U32 R10, RZ, RZ, UR4 ;  /* 0x00000004ff0a7e24 */ /* 0x000fe4000f8e00ff */
[----:B------:R-:W-:Y:S07]  /*75a0*/  LEPC R20, `(.L_x_121) ;  /* 0x000000001014794e */ /* 0x000fee0000000000 */
[----:B-1-3--:R-:W-:Y:S05]  /*75b0*/  CALL.ABS.NOINC R2 ;  /* 0x0000000002007343 */ /* 0x00afea0003c00000 */
.L_x_121:
[----:B------:R-:W-:Y:S01]  /*75c0*/  LOP3.LUT R20, R56, 0xffffe000, RZ, 0xc0, !PT ;  /* 0xffffe00038147812 */ /* 0x000fe200078ec0ff */
[----:B------:R-:W-:Y:S05]  /*75d0*/  WARPSYNC.ALL ;  /* 0x0000000000007948 */ /* 0x000fea0003800000 */
[----:B------:R-:W-:Y:S01]  /*75e0*/  R2UR UR4, R34 ;  /* 0x00000000220472ca */ /* 0x000fe200000e0000 */
[----:B------:R-:W-:Y:S01]  /*75f0*/  BSSY.RECONVERGENT B0, `(.L_x_122) ;  /* 0x000005c000007945 */ /* 0x000fe20003800200 */
[----:B------:R-:W-:Y:S02]  /*7600*/  LOP3.LUT R21, R57, 0xffffe000, RZ, 0xc0, !PT ;  /* 0xffffe00039157812 */ /* 0x000fe400078ec0ff */
[----:B------:R-:W-:Y:S02]  /*7610*/  LOP3.LUT R40, R58, 0xffffe000, RZ, 0xc0, !PT ;  /* 0xffffe0003a287812 */ /* 0x000fe400078ec0ff */
[----:B------:R-:W-:Y:S02]  /*7620*/  LOP3.LUT R41, R52, 0xffffe000, RZ, 0xc0, !PT ;  /* 0xffffe00034297812 */ /* 0x000fe400078ec0ff */
[----:B------:R-:W-:Y:S05]  /*7630*/  ISETP.NE.AND P0, PT, R81, RZ, PT ;  /* 0x000000ff5100720c */ /* 0x000fea0003f05270 */
[----:B------:R-:W1:Y:S02]  /*7640*/  LDTM.x16 R4, tmem[UR4] ;  /* 0x00000004000479ee */ /* 0x000e640008240000 */
[C---:B-12---:R-:W-:Y:S01]  /*7650*/  FMUL R0, R32.reuse, R4 ;  /* 0x0000000420007220 */ /* 0x046fe20000400000 */
[C---:B------:R-:W-:Y:S01]  /*7660*/  FMUL R2, R32.reuse, R5 ;  /* 0x0000000520027220 */ /* 0x040fe20000400000 */
[C---:B------:R-:W-:Y:S01]  /*7670*/  FMUL R3, R32.reuse, R6 ;  /* 0x0000000620037220 */ /* 0x040fe20000400000 */
[----:B------:R-:W-:Y:S01]  /*7680*/  FMUL R7, R32, R7 ;  /* 0x0000000720077220 */ /* 0x000fe20000400000 */
[----:B------:R-:W-:Y:S01]  /*7690*/  FFMA R36, R35, R20, R0 ;  /* 0x0000001423247223 */ /* 0x000fe20000000000 */
[----:B------:R-:W-:Y:S01]  /*76a0*/  LOP3.LUT R20, R59, 0xffffe000, RZ, 0xc0, !PT ;  /* 0xffffe0003b147812 */ /* 0x000fe200078ec0ff */
[C---:B------:R-:W-:Y:S01]  /*76b0*/  FFMA R37, R35.reuse, R21, R2 ;  /* 0x0000001523257223 */ /* 0x040fe20000000002 */
[----:B------:R-:W-:Y:S01]  /*76c0*/  LOP3.LUT R21, R54, 0xffffe000, RZ, 0xc0, !PT ;  /* 0xffffe00036157812 */ /* 0x000fe200078ec0ff */
[----:B------:R-:W-:Y:S01]  /*76d0*/  FFMA R38, R35, R40, R3 ;  /* 0x0000002823267223 */ /* 0x000fe20000000003 */
[----:B------:R-:W-:Y:S01]  /*76e0*/  LOP3.LUT R40, R53, 0xffffe000, RZ, 0xc0, !PT ;  /* 0xffffe00035287812 */ /* 0x000fe200078ec0ff */
[----:B------:R-:W-:Y:S01]  /*76f0*/  FFMA R39, R35, R20, R7 ;  /* 0x0000001423277223 */ /* 0x000fe20000000007 */
[----:B------:R-:W-:Y:S01]  /*7700*/  LOP3.LUT R20, R55, 0xffffe000, RZ, 0xc0, !PT ;  /* 0xffffe00037147812 */ /* 0x000fe200078ec0ff */
[C---:B------:R-:W-:Y:S01]  /*7710*/  FMUL R4, R32.reuse, R8 ;  /* 0x0000000820047220 */ /* 0x040fe20000400000 */
[----:B------:R-:W-:Y:S01]  /*7720*/  F2FP.TF32.F32.PACK_B R36, R36 ;  /* 0x00000024ff24723e */ /* 0x000fe200024050ff */
[C---:B------:R-:W-:Y:S01]  /*7730*/  FMUL R5, R32.reuse, R9 ;  /* 0x0000000920057220 */ /* 0x040fe20000400000 */
[----:B------:R-:W-:Y:S01]  /*7740*/  F2FP.TF32.F32.PACK_B R37, R37 ;  /* 0x00000025ff25723e */ /* 0x000fe200024050ff */
[C---:B------:R-:W-:Y:S01]  /*7750*/  FMUL R6, R32.reuse, R10 ;  /* 0x0000000a20067220 */ /* 0x040fe20000400000 */
[----:B------:R-:W-:Y:S01]  /*7760*/  FMUL R11, R32, R11 ;  /* 0x0000000b200b7220 */ /* 0x000fe20000400000 */
[----:B------:R-:W-:Y:S01]  /*7770*/  F2FP.TF32.F32.PACK_B R38, R38 ;  /* 0x00000026ff26723e */ /* 0x000fe200024050ff */
[C---:B------:R-:W-:Y:S01]  /*7780*/  FFMA R4, R35.reuse, R41, R4 ;  /* 0x0000002923047223 */ /* 0x040fe20000000004 */
[----:B------:R-:W-:Y:S01]  /*7790*/  F2FP.TF32.F32.PACK_B R39, R39 ;  /* 0x00000027ff27723e */ /* 0x000fe200024050ff */
[C---:B------:R-:W-:Y:S01]  /*77a0*/  FFMA R5, R35.reuse, R40, R5 ;  /* 0x0000002823057223 */ /* 0x040fe20000000005 */
[C---:B------:R-:W-:Y:S01]  /*77b0*/  FFMA R6, R35.reuse, R21, R6 ;  /* 0x0000001523067223 */ /* 0x040fe20000000006 */
[----:B------:R-:W-:Y:S01]  /*77c0*/  FFMA R7, R35, R20, R11 ;  /* 0x0000001423077223 */ /* 0x000fe2000000000b */
[----:B------:R-:W-:Y:S01]  /*77d0*/  LOP3.LUT R41, R48, 0xffffe000, RZ, 0xc0, !PT ;  /* 0xffffe00030297812 */ /* 0x000fe200078ec0ff */
[----:B------:R1:W-:Y:S01]  /*77e0*/  STS.128 [R79], R36 ;  /* 0x000000244f007388 */ /* 0x0003e20000000c00 */
[----:B------:R-:W-:Y:S01]  /*77f0*/  LOP3.LUT R40, R49, 0xffffe000, RZ, 0xc0, !PT ;  /* 0xffffe00031287812 */ /* 0x000fe200078ec0ff */
[C---:B------:R-:W-:Y:S01]  /*7800*/  FMUL R8, R32.reuse, R12 ;  /* 0x0000000c20087220 */ /* 0x040fe20000400000 */
[----:B------:R-:W-:Y:S01]  /*7810*/  FMUL R9, R32, R13 ;  /* 0x0000000d20097220 */ /* 0x000fe20000400000 */
[----:B------:R-:W-:Y:S01]  /*7820*/  LOP3.LUT R21, R50, 0xffffe000, RZ, 0xc0, !PT ;  /* 0xffffe00032157812 */ /* 0x000fe200078ec0ff */
[C---:B------:R-:W-:Y:S01]  /*7830*/  FMUL R10, R32.reuse, R14 ;  /* 0x0000000e200a7220 */ /* 0x040fe20000400000 */
[----:B------:R-:W-:Y:S01]  /*7840*/  LOP3.LUT R20, R51, 0xffffe000, RZ, 0xc0, !PT ;  /* 0xffffe00033147812 */ /* 0x000fe200078ec0ff */
[----:B------:R-:W-:Y:S01]  /*7850*/  FMUL R15, R32, R15 ;  /* 0x0000000f200f7220 */ /* 0x000fe20000400000 */
[----:B------:R-:W-:Y:S01]  /*7860*/  F2FP.TF32.F32.PACK_B R4, R4 ;  /* 0x00000004ff04723e */ /* 0x000fe200024050ff */
[C---:B------:R-:W-:Y:S01]  /*7870*/  FFMA R8, R35.reuse, R41, R8 ;  /* 0x0000002923087223 */ /* 0x040fe20000000008 */
[----:B------:R-:W-:Y:S01]  /*7880*/  F2FP.TF32.F32.PACK_B R5, R5 ;  /* 0x00000005ff05723e */ /* 0x000fe200024050ff */
[C---:B------:R-:W-:Y:S01]  /*7890*/  FFMA R9, R35.reuse, R40, R9 ;  /* 0x0000002823097223 */ /* 0x040fe20000000009 */
[----:B------:R-:W-:Y:S01]  /*78a0*/  F2FP.TF32.F32.PACK_B R6, R6 ;  /* 0x00000006ff06723e */ /* 0x000fe200024050ff */
[C---:B------:R-:W-:Y:S01]  /*78b0*/  FFMA R10, R35.reuse, R21, R10 ;  /* 0x00000015230a7223 */ /* 0x040fe2000000000a */
[----:B------:R-:W-:Y:S01]  /*78c0*/  F2FP.TF32.F32.PACK_B R7, R7 ;  /* 0x00000007ff07723e */ /* 0x000fe200024050ff */
[----:B------:R-:W-:Y:S01]  /*78d0*/  FFMA R11, R35, R20, R15 ;  /* 0x00000014230b7223 */ /* 0x000fe2000000000f */
[----:B------:R-:W-:Y:S01]  /*78e0*/  LOP3.LUT R41, R44, 0xffffe000, RZ, 0xc0, !PT ;  /* 0xffffe0002c297812 */ /* 0x000fe200078ec0ff */
[C---:B------:R-:W-:Y:S01]  /*78f0*/  FMUL R12, R32.reuse, R16 ;  /* 0x00000010200c7220 */ /* 0x040fe20000400000 */
[----:B------:R-:W-:Y:S01]  /*7900*/  LOP3.LUT R40, R45, 0xffffe000, RZ, 0xc0, !PT ;  /* 0xffffe0002d287812 */ /* 0x000fe200078ec0ff */
[----:B------:R1:W-:Y:S01]  /*7910*/  STS.128 [R78+0x10], R4 ;  /* 0x000010044e007388 */ /* 0x0003e20000000c00 */
        /* <DEDUP_REMOVED lines=13> */
[----:B------:R-:W-:Y:S02]  /*79f0*/  F2FP.TF32.F32.PACK_B R12, R12 ;  /* 0x0000000cff0c723e */ /* 0x000fe400024050ff */
[----:B------:R-:W-:Y:S01]  /*7a00*/  F2FP.TF32.F32.PACK_B R13, R13 ;  /* 0x0000000dff0d723e */ /* 0x000fe200024050ff */
[----:B------:R1:W-:Y:S01]  /*7a10*/  STS.128 [R77+0x20], R8 ;  /* 0x000020084d007388 */ /* 0x0003e20000000c00 */
[----:B------:R-:W-:Y:S02]  /*7a20*/  F2FP.TF32.F32.PACK_B R14, R14 ;  /* 0x0000000eff0e723e */ /* 0x000fe400024050ff */
[----:B------:R-:W-:Y:S05]  /*7a30*/  F2FP.TF32.F32.PACK_B R15, R15 ;  /* 0x0000000fff0f723e */ /* 0x000fea00024050ff */
[----:B------:R1:W-:Y:S01]  /*7a40*/  STS.128 [R85+0x30], R12 ;  /* 0x0000300c55007388 */ /* 0x0003e20000000c00 */
[----:B------:R-:W-:Y:S01]  /*7a50*/  @!PT LDS RZ, [RZ] ;  /* 0x00000000fffff984 */ /* 0x000fe20000000800 */
[----:B------:R-:W-:Y:S01]  /*7a60*/  @!PT LDS RZ, [RZ] ;  /* 0x00000000fffff984 */ /* 0x000fe20000000800 */
[----:B------:R-:W-:Y:S01]  /*7a70*/  @!PT LDS RZ, [RZ] ;  /* 0x00000000fffff984 */ /* 0x000fe20000000800 */
[----:B------:R-:W-:Y:S01]  /*7a80*/  @!PT LDS RZ, [RZ] ;  /* 0x00000000fffff984 */ /* 0x000fe20000000800 */
[----:B------:R2:W-:Y:S07]  /*7a90*/  MEMBAR.ALL.CTA ;  /* 0x0000000000007992 */ /* 0x0005ee0000008000 */
[----:B--2---:R-:W2:Y:S02]  /*7aa0*/  FENCE.VIEW.ASYNC.S ;  /* 0x00000000000073c6 */ /* 0x004ea40000000000 */
[----:B--2---:R-:W-:Y:S06]  /*7ab0*/  BAR.SYNC.DEFER_BLOCKING 0x1, 0x80 ;  /* 0x0042000000007b1d */ /* 0x004fec0000010000 */
[----:B------:R-:W-:Y:S05]  /*7ac0*/  @P0 BRA `(.L_x_123) ;  /* 0x0000000000380947 */ /* 0x000fea0003800000 */
[----:B------:R-:W-:Y:S01]  /*7ad0*/  UIADD3 UR4, UPT, UPT, UR36, 0x200, URZ ;  /* 0x0000020024047890 */ /* 0x000fe2000fffe0ff */
[----:B------:R-:W-:Y:S01]  /*7ae0*/  UMOV UR43, UR60 ;  /* 0x0000003c002b7c82 */ /* 0x000fe20008000000 */
[----:B------:R-:W-:Y:S02]  /*7af0*/  UIADD3 UR9, UPT, UPT, UR41, 0x80, URZ ;  /* 0x0000008029097890 */ /* 0x000fe4000fffe0ff */
[----:B------:R-:W-:Y:S02]  /*7b00*/  UIADD3 UR8, UPT, UPT, UR36, 0x1200, URZ ;  /* 0x0000120024087890 */ /* 0x000fe4000fffe0ff */
[----:B------:R-:W-:Y:S01]  /*7b10*/  MOV R73, UR4 ;  /* 0x0000000400497c02 */ /* 0x000fe20008000f00 */
[----:B------:R-:W-:Y:S01]  /*7b20*/  UIADD3 UR4, UP0, UPT, UR44, 0x680, URZ ;  /* 0x000006802c047890 */ /* 0x000fe2000ff1e0ff */
[----:B------:R-:W-:Y:S02]  /*7b30*/  UMOV UR10, UR42 ;  /* 0x0000002a000a7c82 */ /* 0x000fe40008000000 */
[----:B------:R-:W-:Y:S01]  /*7b40*/  R2UR UR40, R73 ;  /* 0x00000000492872ca */ /* 0x000fe200000e0000 */
[----:B------:R-:W-:Y:S01]  /*7b50*/  UIADD3.X UR5, UPT, UPT, URZ, UR45, URZ, UP0, !UPT ;  /* 0x0000002dff057290 */ /* 0x000fe200087fe4ff */
[----:B------:R-:W-:Y:S11]  /*7b60*/  UMOV UR11, UR60 ;  /* 0x0000003c000b7c82 */ /* 0x000ff60008000000 */
[----:B------:R2:W-:Y:S01]  /*7b70*/  UTMASTG.3D [UR40], [UR4] ;  /* 0x00000028040073b5 */ /* 0x0005e20008010000 */
[----:B------:R2:W-:Y:S01]  /*7b80*/  UTMASTG.3D [UR8], [UR4] ;  /* 0x00000008040073b5 */ /* 0x0005e20008010000 */
[----:B------:R0:W-:Y:S01]  /*7b90*/  UTMACMDFLUSH ;  /* 0x00000000000079b7 */ /* 0x0001e20000000000 */
[----:B--2---:R-:W-:Y:S04]  /*7ba0*/  DEPBAR.LE SB0, 0x1 ;  /* 0x000080400000791a */ /* 0x004fe80000000000 */
.L_x_123:
[----:B------:R-:W-:Y:S05]  /*7bb0*/  BSYNC.RECONVERGENT B0 ;  /* 0x0000000000007941 */ /* 0x000fea0003800200 */
.L_x_122:
[----:B------:R-:W-:Y:S01]  /*7bc0*/  BAR.SYNC.DEFER_BLOCKING 0x1, 0x80 ;  /* 0x0042000000007b1d */ /* 0x000fe20000010000 */
[----:B------:R-:W-:Y:S01]  /*7bd0*/  ISETP.NE.AND P1, PT, R86, RZ, PT ;  /* 0x000000ff5600720c */ /* 0x000fe20003f25270 */
[----:B------:R-:W-:Y:S01]  /*7be0*/  UISETP.NE.AND UP0, UPT, UR39, URZ, UPT ;  /* 0x000000ff2700728c */ /* 0x000fe2000bf05270 */
[----:B------:R-:W-:Y:S11]  /*7bf0*/  LEA R3, R88, UR36, 0x3 ;  /* 0x0000002458037c11 */ /* 0x000ff6000f8e18ff */
[----:B------:R-:W-:Y:S01]  /*7c00*/  @P1 SHF.L.U32 R2, RZ, 0x1f, RZ ;  /* 0x0000001fff021819 */ /* 0x000fe200000006ff */
[----:B------:R-:W-:Y:S06]  /*7c10*/  BRA.U !UP0, `(.L_x_124) ;  /* 0x0000000108247547 */ /* 0x000fec000b800000 */
[----:B-1----:R-:W-:Y:S01]  /*7c20*/  IMAD.U32 R5, RZ, RZ, UR37 ;  /* 0x00000025ff057e24 */ /* 0x002fe2000f8e00ff */
[----:B------:R-:W-:Y:S01]  /*7c30*/  MOV R0, UR46 ;  /* 0x0000002e00007c02 */ /* 0x000fe20008000f00 */
[----:B------:R-:W-:Y:S03]  /*7c40*/  UIADD3 UR4, UPT, UPT, UR37, 0x1, URZ ;  /* 0x0000000125047890 */ /* 0x000fe6000fffe0ff */
[----:B------:R-:W-:Y:S01]  /*7c50*/  @P1 LEA R5, R5, UR36, 0x3 ;  /* 0x0000002405051c11 */ /* 0x000fe2000f8e18ff */
[----:B------:R-:W-:Y:S04]  /*7c60*/  UISETP.NE.AND UP0, UPT, UR4, 0x4, UPT ;  /* 0x000000040400788c */ /* 0x000fe8000bf05270 */
[----:B------:R-:W-:Y:S01]  /*7c70*/  @P1 VIADD R5, R5, 0x40 ;  /* 0x0000004005051836 */ /* 0x000fe20000000000 */
[----:B------:R-:W-:Y:S04]  /*7c80*/  USEL UR37, UR4, URZ, UP0 ;  /* 0x000000ff04257287 */ /* 0x000fe80008000000 */
[----:B------:R-:W-:Y:S04]  /*7c90*/  @P1 PRMT R0, R0, 0x654, R5 ;  /* 0x0000065400001816 */ /* 0x000fe80000000005 */
[----:B------:R2:W-:Y:S04]  /*7ca0*/  @P1 SYNCS.ARRIVE.TRANS64.RED.A1T0 RZ, [R0+URZ], RZ ;  /* 0x000000ff00ff19a7 */ /* 0x0005e800081004ff */
.L_x_124:
[----:B------:R-:W4:Y:S01]  /*7cb0*/  @P1 SYNCS.PHASECHK.TRANS64.TRYWAIT P0, [R3+URZ+0x20], R2 ;  /* 0x00002002030015a7 */ /* 0x000f2200080011ff */
[----:B------:R-:W-:Y:S01]  /*7cc0*/  BSSY B1, `(.L_x_125) ;  /* 0x0000016000017945 */ /* 0x000fe20003800000 */
[----:B----4-:R-:W-:Y:S03]  /*7cd0*/  @P1 SEL R43, RZ, 0x1, !P0 ;  /* 0x00000001ff2b1807 */ /* 0x010fe60004000000 */
[----:B------:R-:W-:Y:S05]  /*7ce0*/  @!P1 BRA `(.L_x_126) ;  /* 0x00000000004c9947 */ /* 0x000fea0003800000 */
[----:B------:R-:W-:Y:S01]  /*7cf0*/  ISETP.NE.AND P0, PT, R43, RZ, PT ;  /* 0x000000ff2b00720c */ /* 0x000fe20003f05270 */
[----:B------:R-:W-:Y:S01]  /*7d00*/  BSSY B0, `(.L_x_127) ;  /* 0x000000b000007945 */ /* 0x000fe20003800000 */
[----:B------:R-:W-:Y:S11]  /*7d10*/  ISETP.NE.AND P1, PT, R89, RZ, PT ;  /* 0x000000ff5900720c */ /* 0x000ff60003f25270 */
[----:B------:R-:W-:Y:S02]  /*7d20*/  @!UPT UIADD3 URZ, UPT, UPT, URZ, URZ, URZ ;  /* 0x000000fffffff290 */ /* 0x000fe4000fffe0ff */
[C---:B-1----:R-:W-:Y:S01]  /*7d30*/  @P1 IMAD R6, R88.reuse, 0x2000, R79 ;  /* 0x0000200058061824 */ /* 0x042fe200078e024f */
[C---:B------:R-:W-:Y:S01]  /*7d40*/  @P1 LEA R4, R88.reuse, R77, 0xd ;  /* 0x0000004d58041211 */ /* 0x040fe200078e68ff */
[C---:B------:R-:W-:Y:S02]  /*7d50*/  @P1 IMAD R5, R88.reuse, 0x2000, R78 ;  /* 0x0000200058051824 */ /* 0x040fe400078e024e */
[----:B------:R-:W-:Y:S01]  /*7d60*/  @P1 IMAD R2, R88, 0x2000, R85 ;  /* 0x0000200058021824 */ /* 0x000fe200078e0255 */
[----:B------:R-:W-:Y:S06]  /*7d70*/  @P0 BRA `(.L_x_128) ;  /* 0x00000000000c0947 */ /* 0x000fec0003800000 */
[----:B--2---:R-:W-:Y:S04]  /*7d80*/  SHF.L.U32 R0, RZ, 0x1f, RZ ;  /* 0x0000001fff007819 */ /* 0x004fe800000006ff */
[----:B------:R-:W1:Y:S02]  /*7d90*/  SYNCS.PHASECHK.TRANS64.TRYWAIT P0, [R3+URZ+0x20], R0 ;  /* 0x00002000030075a7 */ /* 0x000e6400080011ff */
[----:B-1----:R-:W-:Y:S05]  /*7da0*/  @!P0 BRA `(.L_x_129) ;  /* 0x0000005000d88947 */ /* 0x002fea0003800000 */
.L_x_128:
[----:B------:R-:W-:Y:S05]  /*7db0*/  BSYNC B0 ;  /* 0x0000000000007941 */ /* 0x000fea0003800000 */
.L_x_127:
[----:B------:R-:W-:Y:S02]  /*7dc0*/  ISETP.NE.AND P0, PT, R89, RZ, PT ;  /* 0x000000ff5900720c */ /* 0x000fe40003f05270 */
[----:B------:R-:W-:Y:S11]  /*7dd0*/  IADD3 R88, PT, PT, R88, 0x1, RZ ;  /* 0x0000000158587810 */ /* 0x000ff60007ffe0ff */
[----:B------:R4:W1:Y:S04]  /*7de0*/  @P0 LDS.128 R56, [R6] ;  /* 0x0000000006380984 */ /* 0x0008680000000c00 */
[----:B------:R4:W1:Y:S04]  /*7df0*/  @P0 LDS.128 R52, [R5+0x10] ;  /* 0x0000100005340984 */ /* 0x0008680000000c00 */
[----:B------:R4:W1:Y:S04]  /*7e00*/  @P0 LDS.128 R48, [R4+0x20] ;  /* 0x0000200004300984 */ /* 0x0008680000000c00 */
[----:B------:R4:W1:Y:S02]  /*7e10*/  @P0 LDS.128 R44, [R2+0x30] ;  /* 0x00003000022c0984 */ /* 0x0008640000000c00 */
.L_x_126:
[----:B------:R-:W-:Y:S05]  /*7e20*/  BSYNC B1 ;  /* 0x0000000000017941 */ /* 0x000fea0003800000 */
.L_x_125:
[----:B-1----:R-:W-:Y:S05]  /*7e30*/  VIADD R3, R34, 0x10 ;  /* 0x0000001022037836 */ /* 0x002fea0000000000 */
[----:B------:R-:W-:Y:S04]  /*7e40*/  SHF.R.U32.HI R3, RZ, 0x15, R3 ;  /* 0x00000015ff037819 */ /* 0x000fe80000011603 */
[----:B------:R-:W-:Y:S11]  /*7e50*/  LOP3.LUT P0, RZ, R3, 0x3, R72, 0x48, !PT ;  /* 0x0000000303ff7812 */ /* 0x000ff60007804848 */
[----:B------:R-:W-:Y:S02]  /*7e60*/  @!UPT UIADD3 URZ, UPT, UPT, URZ, URZ, URZ ;  /* 0x000000fffffff290 */ /* 0x000fe4000fffe0ff */
[----:B------:R-:W-:Y:S05]  /*7e70*/  @!P0 BRA `(.L_x_130) ;  /* 0x0000000000408947 */ /* 0x000fea0003800000 */
[----:B------:R-:W1:Y:S01]  /*7e80*/  LDCU.64 UR8, c[0x4][0x70] ;  /* 0x01000e00ff0877ac */ /* 0x000e620008000a00 */
[----:B------:R-:W-:Y:S01]  /*7e90*/  MOV R3, 0x0 ;  /* 0x0000000000037802 */ /* 0x000fe20000000f00 */
[----:B------:R-:W-:Y:S02]  /*7ea0*/  HFMA2 R12, -RZ, RZ, 0, 5.9604644775390625e-08 ;  /* 0x00000001ff0c7431 */ /* 0x000fe400000001ff */
[----:B------:R-:W-:Y:S02]  /*7eb0*/  IMAD.MOV.U32 R8, RZ, RZ, 0x192 ;  /* 0x00000192ff087424 */ /* 0x000fe400078e00ff */
[----:B------:R-:W-:Y:S01]  /*7ec0*/  IMAD.MOV.U32 R13, RZ, RZ, RZ ;  /* 0x000000ffff0d7224 */ /* 0x000fe200078e00ff */
[----:B------:R-:W5:Y:S01]  /*7ed0*/  LDCU.64 UR6, c[0x4][0x78] ;  /* 0x01000f00ff0677ac */ /* 0x000f620008000a00 */
[----:B----4-:R-:W4:Y:S01]  /*7ee0*/  LDC.64 R2, c[0x4][R3] ;  /* 0x0100000003027b82 */ /* 0x010f220000000a00 */
[----:B------:R-:W2:Y:S01]  /*7ef0*/  LDCU.64 UR4, c[0x4][0x10] ;  /* 0x01000200ff0477ac */ /* 0x000ea20008000a00 */
[----:B-1----:R-:W-:Y:S01]  /*7f00*/  MOV R5, UR9 ;  /* 0x0000000900057c02 */ /* 0x002fe20008000f00 */
[----:B------:R-:W-:Y:S01]  /*7f10*/  IMAD.U32 R4, RZ, RZ, UR8 ;  /* 0x00000008ff047e24 */ /* 0x000fe2000f8e00ff */
[----:B-----5:R-:W-:Y:S01]  /*7f20*/  MOV R7, UR7 ;  /* 0x0000000700077c02 */ /* 0x020fe20008000f00 */
[----:B------:R-:W-:Y:S01]  /*7f30*/  IMAD.U32 R6, RZ, RZ, UR6 ;  /* 0x00000006ff067e24 */ /* 0x000fe2000f8e00ff */
[----:B--2---:R-:W-:Y:S01]  /*7f40*/  MOV R11, UR5 ;  /* 0x00000005000b7c02 */ /* 0x004fe20008000f00 */
[----:B------:R-:W-:Y:S02]  /*7f50*/  IMAD.U32 R10, RZ, RZ, UR4 ;  /* 0x00000004ff0a7e24 */ /* 0x000fe4000f8e00ff */
[----:B------:R-:W-:Y:S07]  /*7f60*/  LEPC R20, `(.L_x_130) ;  /* 0x000000001014794e */ /* 0x000fee0000000000 */
[----:B---34-:R-:W-:Y:S05]  /*7f70*/  CALL.ABS.NOINC R2 ;  /* 0x0000000002007343 */ /* 0x018fea0003c00000 */
.L_x_130:
[----:B------:R-:W-:Y:S01]  /*7f80*/  LOP3.LUT R20, R56, 0xffffe000, RZ, 0xc0, !PT ;  /* 0xffffe00038147812 */ /* 0x000fe200078ec0ff */
[----:B------:R-:W-:Y:S05]  /*7f90*/  WARPSYNC.ALL ;  /* 0x0000000000007948 */ /* 0x000fea0003800000 */
[----:B------:R-:W-:Y:S01]  /*7fa0*/  R2UR UR4, R34 ;  /* 0x00000000220472ca */ /* 0x000fe200000e0000 */
[----:B------:R-:W-:Y:S01]  /*7fb0*/  IMAD.U32 R91, RZ, RZ, UR37 ;  /* 0x00000025ff5b7e24 */ /* 0x000fe2000f8e00ff */
[----:B------:R-:W-:Y:S01]  /*7fc0*/  LOP3.LUT R21, R57, 0xffffe000, RZ, 0xc0, !PT ;  /* 0xffffe00039157812 */ /* 0x000fe200078ec0ff */
[----:B------:R-:W-:Y:S01]  /*7fd0*/  IMAD.U32 R90, RZ, RZ, UR46 ;  /* 0x0000002eff5a7e24 */ /* 0x000fe2000f8e00ff */
[----:B------:R-:W-:Y:S01]  /*7fe0*/  LOP3.LUT R40, R59, 0xffffe000, RZ, 0xc0, !PT ;  /* 0xffffe0003b287812 */ /* 0x000fe200078ec0ff */
[----:B------:R-:W-:Y:S01]  /*7ff0*/  BSSY.RECONVERGENT B0, `(.L_x_131) ;  /* 0x0000060000007945 */ /* 0x000fe20003800200 */
[----:B------:R-:W-:Y:S02]  /*8000*/  LOP3.LUT R41, R52, 0xffffe000, RZ, 0xc0, !PT ;  /* 0xffffe00034297812 */ /* 0x000fe400078ec0ff */
[----:B------:R-:W-:Y:S02]  /*8010*/  LOP3.LUT R42, R53, 0xffffe000, RZ, 0xc0, !PT ;  /* 0xffffe000352a7812 */ /* 0x000fe400078ec0ff */
[----:B------:R-:W-:Y:S02]  /*8020*/  ISETP.NE.AND P6, PT, R86, RZ, PT ;  /* 0x000000ff5600720c */ /* 0x000fe40003fc5270 */
[----:B------:R-:W-:Y:S01]  /*8030*/  ISETP.NE.AND P0, PT, R81, RZ, PT ;  /* 0x000000ff5100720c */ /* 0x000fe20003f05270 */
[----:B----4-:R-:W2:Y:S10]  /*8040*/  LDTM.x16 R4, tmem[UR4+0x10] ;  /* 0x00001004000479ee */ /* 0x010eb40008240000 */
[----:B------:R-:W-:Y:S02]  /*8050*/  @P6 LEA R91, R91, UR36, 0x3 ;  /* 0x000000245b5b6c11 */ /* 0x000fe4000f8e18ff */
[----:B------:R-:W-:Y:S03]  /*8060*/  @P6 SHF.L.U32 R92, RZ, 0x1f, RZ ;  /* 0x0000001fff5c6819 */ /* 0x000fe600000006ff */
[----:B------:R-:W-:Y:S05]  /*8070*/  @P6 VIADD R91, R91, 0x40 ;  /* 0x000000405b5b6836 */ /* 0x000fea0000000000 */
[----:B------:R-:W-:Y:S02]  /*8080*/  @P6 PRMT R90, R90, 0x654, R91 ;  /* 0x000006545a5a6816 */ /* 0x000fe4000000005b */
[----:B------:R-:W-:Y:S01]  /*8090*/  LEA R91, R88, UR36, 0x3 ;  /* 0x00000024585b7c11 */ /* 0x000fe2000f8e18ff */
[C---:B--2---:R-:W-:Y:S01]  /*80a0*/  FMUL R0, R32.reuse, R4 ;  /* 0x0000000420007220 */ /* 0x044fe20000400000 */
[C---:B------:R-:W-:Y:S01]  /*80b0*/  FMUL R2, R32.reuse, R5 ;  /* 0x0000000520027220 */ /* 0x040fe20000400000 */
[C---:B------:R-:W-:Y:S01]  /*80c0*/  FMUL R3, R32.reuse, R6 ;  /* 0x0000000620037220 */ /* 0x040fe20000400000 */
[----:B------:R-:W-:Y:S01]  /*80d0*/  FMUL R7, R32, R7 ;  /* 0x0000000720077220 */ /* 0x000fe20000400000 */
[C---:B------:R-:W-:Y:S01]  /*80e0*/  FFMA R36, R35.reuse, R20, R0 ;  /* 0x0000001423247223 */ /* 0x040fe20000000000 */
[----:B------:R-:W-:Y:S01]  /*80f0*/  LOP3.LUT R20, R58, 0xffffe000, RZ, 0xc0, !PT ;  /* 0xffffe0003a147812 */ /* 0x000fe200078ec0ff */
[C---:B------:R-:W-:Y:S01]  /*8100*/  FFMA R37, R35.reuse, R21, R2 ;  /* 0x0000001523257223 */ /* 0x040fe20000000002 */
[----:B------:R-:W-:Y:S01]  /*8110*/  LOP3.LUT R21, R48, 0xffffe000, RZ, 0xc0, !PT ;  /* 0xffffe00030157812 */ /* 0x000fe200078ec0ff */
[----:B------:R-:W-:Y:S01]  /*8120*/  FMUL R4, R32, R8 ;  /* 0x0000000820047220 */ /* 0x000fe20000400000 */
[----:B------:R-:W-:Y:S01]  /*8130*/  F2FP.TF32.F32.PACK_B R36, R36 ;  /* 0x00000024ff24723e */ /* 0x000fe200024050ff */
[C---:B------:R-:W-:Y:S01]  /*8140*/  FFMA R38, R35.reuse, R20, R3 ;  /* 0x0000001423267223 */ /* 0x040fe20000000003 */
[----:B------:R-:W-:Y:S01]  /*8150*/  LOP3.LUT R20, R54, 0xffffe000, RZ, 0xc0, !PT ;  /* 0xffffe00036147812 */ /* 0x000fe200078ec0ff */
[----:B------:R-:W-:Y:S01]  /*8160*/  FFMA R39, R35, R40, R7 ;  /* 0x0000002823277223 */ /* 0x000fe20000000007 */
[----:B------:R-:W-:Y:S01]  /*8170*/  LOP3.LUT R40, R55, 0xffffe000, RZ, 0xc0, !PT ;  /* 0xffffe00037287812 */ /* 0x000fe200078ec0ff */
[C---:B------:R-:W-:Y:S01]  /*8180*/  FMUL R5, R32.reuse, R9 ;  /* 0x0000000920057220 */ /* 0x040fe20000400000 */
[C---:B------:R-:W-:Y:S01]  /*8190*/  FMUL R6, R32.reuse, R10 ;  /* 0x0000000a20067220 */ /* 0x040fe20000400000 */
[C---:B------:R-:W-:Y:S01]  /*81a0*/  FMUL R11, R32.reuse, R11 ;  /* 0x0000000b200b7220 */ /* 0x040fe20000400000 */
[----:B------:R-:W-:Y:S01]  /*81b0*/  F2FP.TF32.F32.PACK_B R37, R37 ;  /* 0x00000025ff25723e */ /* 0x000fe200024050ff */
[C---:B------:R-:W-:Y:S01]  /*81c0*/  FFMA R4, R35.reuse, R41, R4 ;  /* 0x0000002923047223 */ /* 0x040fe20000000004 */
[----:B------:R-:W-:Y:S01]  /*81d0*/  F2FP.TF32.F32.PACK_B R38, R38 ;  /* 0x00000026ff26723e */ /* 0x000fe200024050ff */
[C---:B------:R-:W-:Y:S01]  /*81e0*/  FFMA R5, R35.reuse, R42, R5 ;  /* 0x0000002a23057223 */ /* 0x040fe20000000005 */
[----:B------:R-:W-:Y:S01]  /*81f0*/  F2FP.TF32.F32.PACK_B R39, R39 ;  /* 0x00000027ff27723e */ /* 0x000fe200024050ff */
[C---:B------:R-:W-:Y:S01]  /*8200*/  FFMA R6, R35.reuse, R20, R6 ;  /* 0x0000001423067223 */ /* 0x040fe20000000006 */
[----:B------:R-:W-:Y:S01]  /*8210*/  FFMA R7, R35, R40, R11 ;  /* 0x0000002823077223 */ /* 0x000fe2000000000b */
        /* <DEDUP_REMOVED lines=47> */
[----:B------:R-:W-:Y:S02]  /*8510*/  UIADD3 UR4, UP0, UPT, UR44, 0x680, URZ ;  /* 0x000006802c047890 */ /* 0x000fe4000ff1e0ff */
[----:B------:R-:W-:Y:S02]  /*8520*/  UIADD3 UR13, UPT, UPT, UR41, 0x10, URZ ;  /* 0x00000010290d7890 */ /* 0x000fe4000fffe0ff */
[----:B------:R-:W-:Y:S02]  /*8530*/  UIADD3 UR12, UPT, UPT, UR36, 0x2200, URZ ;  /* 0x00002200240c7890 */ /* 0x000fe4000fffe0ff */
[----:B------:R-:W-:Y:S01]  /*8540*/  UIADD3.X UR5, UPT, UPT, URZ, UR45, URZ, UP0, !UPT ;  /* 0x0000002dff057290 */ /* 0x000fe200087fe4ff */
[----:B------:R-:W-:Y:S01]  /*8550*/  UMOV UR14, UR42 ;  /* 0x0000002a000e7c82 */ /* 0x000fe20008000000 */
[----:B------:R-:W-:Y:S01]  /*8560*/  UMOV UR15, UR60 ;  /* 0x0000003c000f7c82 */ /* 0x000fe20008000000 */
[----:B------:R-:W-:Y:S02]  /*8570*/  UIADD3 UR9, UPT, UPT, UR41, 0x90, URZ ;  /* 0x0000009029097890 */ /* 0x000fe4000fffe0ff */
[----:B------:R-:W-:Y:S01]  /*8580*/  UIADD3 UR8, UPT, UPT, UR36, 0x3200, URZ ;  /* 0x0000320024087890 */ /* 0x000fe2000fffe0ff */
[----:B------:R-:W-:Y:S03]  /*8590*/  UMOV UR10, UR42 ;  /* 0x0000002a000a7c82 */ /* 0x000fe60008000000 */
[----:B------:R2:W-:Y:S01]  /*85a0*/  UTMASTG.3D [UR12], [UR4] ;  /* 0x0000000c040073b5 */ /* 0x0005e20008010000 */
[----:B------:R-:W-:Y:S04]  /*85b0*/  UMOV UR11, UR60 ;  /* 0x0000003c000b7c82 */ /* 0x000fe80008000000 */
[----:B------:R2:W-:Y:S01]  /*85c0*/  UTMASTG.3D [UR8], [UR4] ;  /* 0x00000008040073b5 */ /* 0x0005e20008010000 */
[----:B------:R0:W-:Y:S01]  /*85d0*/  UTMACMDFLUSH ;  /* 0x00000000000079b7 */ /* 0x0001e20000000000 */
[----:B--2---:R-:W-:Y:S04]  /*85e0*/  DEPBAR.LE SB0, 0x1 ;  /* 0x000080400000791a */ /* 0x004fe80000000000 */
.L_x_132:
[----:B------:R-:W-:Y:S05]  /*85f0*/  BSYNC.RECONVERGENT B0 ;  /* 0x0000000000007941 */ /* 0x000fea0003800200 */
.L_x_131:
[----:B------:R-:W-:Y:S01]  /*8600*/  BAR.SYNC.DEFER_BLOCKING 0x1, 0x80 ;  /* 0x0042000000007b1d */ /* 0x000fe20000010000 */
[----:B------:R-:W-:Y:S04]  /*8610*/  UIADD3 UR4, UPT, UPT, UR37, 0x1, URZ ;  /* 0x0000000125047890 */ /* 0x000fe8000fffe0ff */
[----:B------:R-:W-:Y:S04]  /*8620*/  UISETP.NE.AND UP0, UPT, UR4, 0x4, UPT ;  /* 0x000000040400788c */ /* 0x000fe8000bf05270 */
[----:B------:R-:W-:Y:S01]  /*8630*/  USEL UR38, UR4, URZ, UP0 ;  /* 0x000000ff04267287 */ /* 0x000fe20008000000 */
[----:B------:R2:W-:Y:S01]  /*8640*/  @P6 SYNCS.ARRIVE.TRANS64.RED.A1T0 RZ, [R90+URZ], RZ ;  /* 0x000000ff5aff69a7 */ /* 0x0005e200081004ff */
[----:B------:R-:W-:Y:S01]  /*8650*/  BSSY B1, `(.L_x_133) ;  /* 0x0000017000017945 */ /* 0x000fe20003800000 */
[----:B------:R-:W4:Y:S02]  /*8660*/  @P6 SYNCS.PHASECHK.TRANS64.TRYWAIT P0, [R91+URZ+0x20], R92 ;  /* 0x0000205c5b0065a7 */ /* 0x000f2400080011ff */
[----:B----4-:R-:W-:Y:S01]  /*8670*/  @P6 SEL R43, RZ, 0x1, !P0 ;  /* 0x00000001ff2b6807 */ /* 0x010fe20004000000 */
[----:B--2---:R-:W-:Y:S06]  /*8680*/  @!P6 BRA `(.L_x_134) ;  /* 0x00000000004ce947 */ /* 0x004fec0003800000 */
        /* <DEDUP_REMOVED lines=9> */
[----:B------:R-:W-:Y:S04]  /*8720*/  SHF.L.U32 R6, RZ, 0x1f, RZ ;  /* 0x0000001fff067819 */ /* 0x000fe800000006ff */
[----:B------:R-:W1:Y:S02]  /*8730*/  SYNCS.PHASECHK.TRANS64.TRYWAIT P0, [R91+URZ+0x20], R6 ;  /* 0x000020065b0075a7 */ /* 0x000e6400080011ff */
[----:B-1----:R-:W-:Y:S05]  /*8740*/  @!P0 BRA `(.L_x_137) ;  /* 0x0000004800848947 */ /* 0x002fea0003800000 */
.L_x_136:
[----:B------:R-:W-:Y:S05]  /*8750*/  BSYNC B0 ;  /* 0x0000000000007941 */ /* 0x000fea0003800000 */
.L_x_135:
[----:B------:R-:W-:Y:S02]  /*8760*/  ISETP.NE.AND P0, PT, R89, RZ, PT ;  /* 0x000000ff5900720c */ /* 0x000fe40003f05270 */
[----:B------:R-:W-:Y:S11]  /*8770*/  IADD3 R88, PT, PT, R88, 0x1, RZ ;  /* 0x0000000158587810 */ /* 0x000ff60007ffe0ff */
[----:B------:R2:W4:Y:S04]  /*8780*/  @P0 LDS.128 R56, [R4] ;  /* 0x0000000004380984 */ /* 0x0005280000000c00 */
[----:B------:R2:W1:Y:S04]  /*8790*/  @P0 LDS.128 R52, [R3+0x10] ;  /* 0x0000100003340984 */ /* 0x0004680000000c00 */
[----:B------:R2:W1:Y:S04]  /*87a0*/  @P0 LDS.128 R48, [R2+0x20] ;  /* 0x0000200002300984 */ /* 0x0004680000000c00 */
[----:B------:R2:W1:Y:S02]  /*87b0*/  @P0 LDS.128 R44, [R0+0x30] ;  /* 0x00003000002c0984 */ /* 0x0004640000000c00 */
.L_x_134:
[----:B------:R-:W-:Y:S05]  /*87c0*/  BSYNC B1 ;  /* 0x0000000000017941 */ /* 0x000fea0003800000 */
.L_x_133:
[----:B--2---:R-:W-:Y:S05]  /*87d0*/  VIADD R3, R34, 0x20 ;  /* 0x0000002022037836 */ /* 0x004fea0000000000 */
[----:B------:R-:W-:Y:S04]  /*87e0*/  SHF.R.U32.HI R3, RZ, 0x15, R3 ;  /* 0x00000015ff037819 */ /* 0x000fe80000011603 */
[----:B------:R-:W-:Y:S11]  /*87f0*/  LOP3.LUT P0, RZ, R3, 0x3, R72, 0x48, !PT ;  /* 0x0000000303ff7812 */ /* 0x000ff60007804848 */
[----:B------:R-:W-:Y:S02]  /*8800*/  @!UPT UIADD3 URZ, UPT, UPT, URZ, URZ, URZ ;  /* 0x000000fffffff290 */ /* 0x000fe4000fffe0ff */
[----:B------:R-:W-:Y:S05]  /*8810*/  @!P0 BRA `(.L_x_138) ;  /* 0x0000000000408947 */ /* 0x000fea0003800000 */
[----:B------:R-:W2:Y:S01]  /*8820*/  LDCU.64 UR8, c[0x4][0x70] ;  /* 0x01000e00ff0877ac */ /* 0x000ea20008000a00 */
[----:B------:R-:W-:Y:S01]  /*8830*/  MOV R3, 0x0 ;  /* 0x0000000000037802 */ /* 0x000fe20000000f00 */
[----:B-1----:R-:W-:Y:S02]  /*8840*/  HFMA2 R12, -RZ, RZ, 0, 5.9604644775390625e-08 ;  /* 0x00000001ff0c7431 */ /* 0x002fe400000001ff */
[----:B------:R-:W-:Y:S02]  /*8850*/  IMAD.MOV.U32 R8, RZ, RZ, 0x192 ;  /* 0x00000192ff087424 */ /* 0x000fe400078e00ff */
[----:B------:R-:W-:Y:S01]  /*8860*/  IMAD.MOV.U32 R13, RZ, RZ, RZ ;  /* 0x000000ffff0d7224 */ /* 0x000fe200078e00ff */
[----:B------:R-:W1:Y:S01]  /*8870*/  LDCU.64 UR6, c[0x4][0x78] ;  /* 0x01000f00ff0677ac */ /* 0x000e620008000a00 */
[----:B------:R-:W3:Y:S01]  /*8880*/  LDC.64 R2, c[0x4][R3] ;  /* 0x0100000003027b82 */ /* 0x000ee20000000a00 */
[----:B------:R-:W5:Y:S01]  /*8890*/  LDCU.64 UR4, c[0x4][0x10] ;  /* 0x01000200ff0477ac */ /* 0x000f620008000a00 */
[----:B--2---:R-:W-:Y:S01]  /*88a0*/  MOV R5, UR9 ;  /* 0x0000000900057c02 */ /* 0x004fe20008000f00 */
[----:B------:R-:W-:Y:S01]  /*88b0*/  IMAD.U32 R4, RZ, RZ, UR8 ;  /* 0x00000008ff047e24 */ /* 0x000fe2000f8e00ff */
[----:B-1----:R-:W-:Y:S01]  /*88c0*/  MOV R7, UR7 ;  /* 0x0000000700077c02 */ /* 0x002fe20008000f00 */
[----:B------:R-:W-:Y:S01]  /*88d0*/  IMAD.U32 R6, RZ, RZ, UR6 ;  /* 0x00000006ff067e24 */ /* 0x000fe2000f8e00ff */
[----:B-----5:R-:W-:Y:S01]  /*88e0*/  MOV R11, UR5 ;  /* 0x00000005000b7c02 */ /* 0x020fe20008000f00 */
[----:B------:R-:W-:Y:S02]  /*88f0*/  IMAD.U32 R10, RZ, RZ, UR4 ;  /* 0x00000004ff0a7e24 */ /* 0x000fe4000f8e00ff */
[----:B------:R-:W-:Y:S07]  /*8900*/  LEPC R20, `(.L_x_138) ;  /* 0x000000001014794e */ /* 0x000fee0000000000 */
[----:B---34-:R-:W-:Y:S05]  /*8910*/  CALL.ABS.NOINC R2 ;  /* 0x0000000002007343 */ /* 0x018fea0003c00000 */
.L_x_138:
[----:B----4-:R-:W-:Y:S01]  /*8920*/  LOP3.LUT R20, R56, 0xffffe000, RZ, 0xc0, !PT ;  /* 0xffffe00038147812 */ /* 0x010fe200078ec0ff */
[----:B------:R-:W-:Y:S05]  /*8930*/  WARPSYNC.ALL ;  /* 0x0000000000007948 */ /* 0x000fea0003800000 */
[----:B------:R-:W-:Y:S01]  /*8940*/  R2UR UR4, R34 ;  /* 0x00000000220472ca */ /* 0x000fe200000e0000 */
[----:B-1----:R-:W-:Y:S01]  /*8950*/  IMAD.U32 R91, RZ, RZ, UR38 ;  /* 0x00000026ff5b7e24 */ /* 0x002fe2000f8e00ff */
        /* <DEDUP_REMOVED lines=8> */
[----:B------:R-:W1:Y:S10]  /*89e0*/  LDTM.x16 R4, tmem[UR4+0x20] ;  /* 0x00002004000479ee */ /* 0x000e740008240000 */
[----:B------:R-:W-:Y:S02]  /*89f0*/  @P6 LEA R91, R91, UR36, 0x3 ;  /* 0x000000245b5b6c11 */ /* 0x000fe4000f8e18ff */
[----:B------:R-:W-:Y:S03]  /*8a00*/  @P6 SHF.L.U32 R92, RZ, 0x1f, RZ ;  /* 0x0000001fff5c6819 */ /* 0x000fe600000006ff */
[----:B------:R-:W-:Y:S05]  /*8a10*/  @P6 VIADD R91, R91, 0x40 ;  /* 0x000000405b5b6836 */ /* 0x000fea0000000000 */
[----:B------:R-:W-:Y:S02]  /*8a20*/  @P6 PRMT R90, R90, 0x654, R91 ;  /* 0x000006545a5a6816 */ /* 0x000fe4000000005b */
[----:B------:R-:W-:Y:S01]  /*8a30*/  LEA R91, R88, UR36, 0x3 ;  /* 0x00000024585b7c11 */ /* 0x000fe2000f8e18ff */
[C---:B-1----:R-:W-:Y:S01]  /*8a40*/  FMUL R0, R32.reuse, R4 ;  /* 0x0000000420007220 */ /* 0x042fe20000400000 */
        /* <DEDUP_REMOVED lines=84> */
.L_x_140:
[----:B------:R-:W-:Y:S05]  /*8f90*/  BSYNC.RECONVERGENT B0 ;  /* 0x0000000000007941 */ /* 0x000fea0003800200 */
.L_x_139:
[----:B------:R-:W-:Y:S01]  /*8fa0*/  BAR.SYNC.DEFER_BLOCKING 0x1, 0x80 ;  /* 0x0042000000007b1d */ /* 0x000fe20000010000 */
[----:B------:R-:W-:Y:S04]  /*8fb0*/  UIADD3 UR4, UPT, UPT, UR38, 0x1, URZ ;  /* 0x0000000126047890 */ /* 0x000fe8000fffe0ff */
[----:B------:R-:W-:Y:S04]  /*8fc0*/  UISETP.NE.AND UP0, UPT, UR4, 0x4, UPT ;  /* 0x000000040400788c */ /* 0x000fe8000bf05270 */
[----:B------:R-:W-:Y:S01]  /*8fd0*/  USEL UR37, UR4, URZ, UP0 ;  /* 0x000000ff04257287 */ /* 0x000fe20008000000 */
[----:B------:R2:W-:Y:S01]  /*8fe0*/  @P6 SYNCS.ARRIVE.TRANS64.RED.A1T0 RZ, [R90+URZ], RZ ;  /* 0x000000ff5aff69a7 */ /* 0x0005e200081004ff */
[----:B------:R-:W-:Y:S01]  /*8ff0*/  BSSY B1, `(.L_x_141) ;  /* 0x000001c000017945 */ /* 0x000fe20003800000 */
[----:B------:R-:W4:Y:S01]  /*9000*/  @P6 SYNCS.PHASECHK.TRANS64.TRYWAIT P0, [R91+URZ+0x20], R92 ;  /* 0x0000205c5b0065a7 */ /* 0x000f2200080011ff */
[----:B--2---:R-:W-:Y:S01]  /*9010*/  HFMA2 R90, -RZ, RZ, 0, 0 ;  /* 0x00000000ff5a7431 */ /* 0x004fe200000001ff */
[----:B----4-:R-:W-:Y:S01]  /*9020*/  @P6 SEL R43, RZ, 0x1, !P0 ;  /* 0x00000001ff2b6807 */ /* 0x010fe20004000000 */
[----:B------:R-:W-:Y:S06]  /*9030*/  @!P6 BRA `(.L_x_142) ;  /* 0x00000000005ce947 */ /* 0x000fec0003800000 */
        /* <DEDUP_REMOVED lines=12> */
.L_x_144:
[----:B------:R-:W-:Y:S05]  /*9100*/  BSYNC B0 ;  /* 0x0000000000007941 */ /* 0x000fea0003800000 */
.L_x_143:
[----:B------:R-:W-:Y:S01]  /*9110*/  ISETP.NE.AND P0, PT, R89, RZ, PT ;  /* 0x000000ff5900720c */ /* 0x000fe20003f05270 */
[----:B------:R-:W-:Y:S11]  /*9120*/  VIADD R88, R88, 0x1 ;  /* 0x0000000158587836 */ /* 0x000ff60000000000 */
[----:B------:R-:W-:Y:S01]  /*9130*/  @!UPT UIADD3 URZ, UPT, UPT, URZ, URZ, URZ ;  /* 0x000000fffffff290 */ /* 0x000fe2000fffe0ff */
[----:B------:R2:W4:Y:S04]  /*9140*/  @P0 LDS.128 R56, [R4] ;  /* 0x0000000004380984 */ /* 0x0005280000000c00 */
[----:B------:R2:W1:Y:S04]  /*9150*/  @P0 LDS.128 R52, [R3+0x10] ;  /* 0x0000100003340984 */ /* 0x0004680000000c00 */
[----:B------:R2:W1:Y:S04]  /*9160*/  @P0 LDS.128 R48, [R2+0x20] ;  /* 0x0000200002300984 */ /* 0x0004680000000c00 */
[----:B------:R2:W1:Y:S01]  /*9170*/  @P0 LDS.128 R44, [R0+0x30] ;  /* 0x00003000002c0984 */ /* 0x0004620000000c00 */
[C---:B------:R-:W-:Y:S04]  /*9180*/  ISETP.NE.AND P0, PT, R88.reuse, 0x4, PT ;  /* 0x000000045800780c */ /* 0x040fe80003f05270 */
[----:B------:R-:W-:Y:S02]  /*9190*/  SEL R88, R88, RZ, P0 ;  /* 0x000000ff58587207 */ /* 0x000fe40000000000 */
[----:B------:R-:W-:Y:S02]  /*91a0*/  SEL R90, RZ, 0x1, P0 ;  /* 0x00000001ff5a7807 */ /* 0x000fe40000000000 */
.L_x_142:
[----:B------:R-:W-:Y:S05]  /*91b0*/  BSYNC B1 ;  /* 0x0000000000017941 */ /* 0x000fea0003800000 */
.L_x_141:
        /* <DEDUP_REMOVED lines=21> */
.L_x_146:
[----:B----4-:R-:W-:Y:S01]  /*9310*/  LOP3.LUT R20, R56, 0xffffe000, RZ, 0xc0, !PT ;  /* 0xffffe00038147812 */ /* 0x010fe200078ec0ff */
[----:B------:R-:W-:Y:S05]  /*9320*/  WARPSYNC.ALL ;  /* 0x0000000000007948 */ /* 0x000fea0003800000 */
[----:B------:R-:W-:Y:S01]  /*9330*/  R2UR UR4, R34 ;  /* 0x00000000220472ca */ /* 0x000fe200000e0000 */
[----:B------:R-:W-:Y:S01]  /*9340*/  IMAD.U32 R92, RZ, RZ, UR37 ;  /* 0x00000025ff5c7e24 */ /* 0x000fe2000f8e00ff */
[----:B------:R-:W-:Y:S01]  /*9350*/  LOP3.LUT R21, R57, 0xffffe000, RZ, 0xc0, !PT ;  /* 0xffffe00039157812 */ /* 0x000fe200078ec0ff */
[----:B-1----:R-:W-:Y:S01]  /*9360*/  IMAD.U32 R91, RZ, RZ, UR46 ;  /* 0x0000002eff5b7e24 */ /* 0x002fe2000f8e00ff */
        /* <DEDUP_REMOVED lines=8> */
[----:B------:R-:W-:Y:S03]  /*93f0*/  @P6 SHF.L.U32 R93, R90, 0x1f, RZ ;  /* 0x0000001f5a5d6819 */ /* 0x000fe600000006ff */
        /* <DEDUP_REMOVED lines=88> */
.L_x_148:
[----:B------:R-:W-:Y:S05]  /*9980*/  BSYNC.RECONVERGENT B0 ;  /* 0x0000000000007941 */ /* 0x000fea0003800200 */
.L_x_147:
        /* <DEDUP_REMOVED lines=18> */
[----:B------:R-:W-:Y:S04]  /*9ab0*/  SHF.L.U32 R5, R90, 0x1f, RZ ;  /* 0x0000001f5a057819 */ /* 0x000fe800000006ff */
[----:B------:R-:W1:Y:S02]  /*9ac0*/  SYNCS.PHASECHK.TRANS64.TRYWAIT P0, [R92+URZ+0x20], R5 ;  /* 0x000020055c0075a7 */ /* 0x000e6400080011ff */
[----:B-1----:R-:W-:Y:S05]  /*9ad0*/  @!P0 BRA `(.L_x_153) ;  /* 0x0000003400c88947 */ /* 0x002fea0003800000 */
.L_x_152:
[----:B------:R-:W-:Y:S05]  /*9ae0*/  BSYNC B0 ;  /* 0x0000000000007941 */ /* 0x000fea0003800000 */
.L_x_151:
[----:B------:R-:W-:Y:S01]  /*9af0*/  ISETP.NE.AND P0, PT, R89, RZ, PT ;  /* 0x000000ff5900720c */ /* 0x000fe20003f05270 */
[----:B------:R-:W-:Y:S11]  /*9b00*/  VIADD R88, R88, 0x1 ;  /* 0x0000000158587836 */ /* 0x000ff60000000000 */
[----:B------:R-:W-:Y:S01]  /*9b10*/  @!UPT UIADD3 URZ, UPT, UPT, URZ, URZ, URZ ;  /* 0x000000fffffff290 */ /* 0x000fe2000fffe0ff */
[----:B------:R2:W4:Y:S04]  /*9b20*/  @P0 LDS.128 R56, [R4] ;  /* 0x0000000004380984 */ /* 0x0005280000000c00 */
[----:B------:R2:W2:Y:S04]  /*9b30*/  @P0 LDS.128 R52, [R3+0x10] ;  /* 0x0000100003340984 */ /* 0x0004a80000000c00 */
[----:B------:R2:W2:Y:S04]  /*9b40*/  @P0 LDS.128 R48, [R2+0x20] ;  /* 0x0000200002300984 */ /* 0x0004a80000000c00 */
[----:B------:R2:W2:Y:S01]  /*9b50*/  @P0 LDS.128 R44, [R0+0x30] ;  /* 0x00003000002c0984 */ /* 0x0004a20000000c00 */
[C---:B------:R-:W-:Y:S04]  /*9b60*/  ISETP.NE.AND P0, PT, R88.reuse, 0x4, PT ;  /* 0x000000045800780c */ /* 0x040fe80003f05270 */
[----:B-1----:R-:W-:Y:S02]  /*9b70*/  SEL R5, RZ, 0x1, P0 ;  /* 0x00000001ff057807 */ /* 0x002fe40000000000 */
[----:B------:R-:W-:Y:S02]  /*9b80*/  SEL R88, R88, RZ, P0 ;  /* 0x000000ff58587207 */ /* 0x000fe40000000000 */
[----:B------:R-:W-:Y:S02]  /*9b90*/  LOP3.LUT R90, R90, R5, RZ, 0x3c, !PT ;  /* 0x000000055a5a7212 */ /* 0x000fe400078e3cff */
.L_x_150:
[----:B------:R-:W-:Y:S05]  /*9ba0*/  BSYNC B1 ;  /* 0x0000000000017941 */ /* 0x000fea0003800000 */
.L_x_149:
        /* <DEDUP_REMOVED lines=21> */
.L_x_154:
[----:B----4-:R-:W-:Y:S01]  /*9d00*/  LOP3.LUT R20, R56, 0xffffe000, RZ, 0xc0, !PT ;  /* 0xffffe00038147812 */ /* 0x010fe200078ec0ff */
        /* <DEDUP_REMOVED lines=11> */
[----:B-1----:R-:W1:Y:S10]  /*9dc0*/  LDTM.x16 R4, tmem[UR4+0x40] ;  /* 0x00004004000479ee */ /* 0x002e740008240000 */
        /* <DEDUP_REMOVED lines=31> */
[----:B------:R1:W-:Y:S01]  /*9fc0*/  STS.128 [R79], R36 ;  /* 0x000000244f007388 */ /* 0x0003e20000000c00 */
        /* <DEDUP_REMOVED lines=44> */
[----:B------:R-:W-:Y:S02]  /*a290*/  UIADD3 UR4, UPT, UPT, UR36, 0x200, URZ ;  /* 0x0000020024047890 */ /* 0x000fe4000fffe0ff */
[----:B------:R-:W-:Y:S01]  /*a2a0*/  UIADD3 UR9, UPT, UPT, UR41, 0x40, URZ ;  /* 0x0000004029097890 */ /* 0x000fe2000fffe0ff */
[----:B------:R-:W-:Y:S01]  /*a2b0*/  UMOV UR10, UR42 ;  /* 0x0000002a000a7c82 */ /* 0x000fe20008000000 */
[----:B------:R-:W-:Y:S02]  /*a2c0*/  UMOV UR11, UR60 ;  /* 0x0000003c000b7c82 */ /* 0x000fe40008000000 */
[----:B------:R-:W-:Y:S01]  /*a2d0*/  MOV R73, UR4 ;  /* 0x0000000400497c02 */ /* 0x000fe20008000f00 */
[----:B------:R-:W-:Y:S02]  /*a2e0*/  UIADD3 UR4, UP0, UPT, UR44, 0x680, URZ ;  /* 0x000006802c047890 */ /* 0x000fe4000ff1e0ff */
[----:B------:R-:W-:Y:S01]  /*a2f0*/  UIADD3 UR13, UPT, UPT, UR41, 0xc0, URZ ;  /* 0x000000c0290d7890 */ /* 0x000fe2000fffe0ff */
[----:B------:R-:W-:Y:S01]  /*a300*/  R2UR UR8, R73 ;  /* 0x00000000490872ca */ /* 0x000fe200000e0000 */
[----:B------:R-:W-:Y:S02]  /*a310*/  UIADD3.X UR5, UPT, UPT, URZ, UR45, URZ, UP0, !UPT ;  /* 0x0000002dff057290 */ /* 0x000fe400087fe4ff */
[----:B------:R-:W-:Y:S01]  /*a320*/  UIADD3 UR12, UPT, UPT, UR36, 0x1200, URZ ;  /* 0x00001200240c7890 */ /* 0x000fe2000fffe0ff */
[----:B------:R-:W-:Y:S01]  /*a330*/  UMOV UR14, UR42 ;  /* 0x0000002a000e7c82 */ /* 0x000fe20008000000 */
[----:B------:R-:W-:Y:S08]  /*a340*/  UMOV UR15, UR60 ;  /* 0x0000003c000f7c82 */ /* 0x000ff00008000000 */
[----:B------:R2:W-:Y:S01]  /*a350*/  UTMASTG.3D [UR8], [UR4] ;  /* 0x00000008040073b5 */ /* 0x0005e20008010000 */
[----:B------:R2:W-:Y:S01]  /*a360*/  UTMASTG.3D [UR12], [UR4] ;  /* 0x0000000c040073b5 */ /* 0x0005e20008010000 */
[----:B------:R0:W-:Y:S01]  /*a370*/  UTMACMDFLUSH ;  /* 0x00000000000079b7 */ /* 0x0001e20000000000 */
[----:B--2---:R-:W-:Y:S04]  /*a380*/  DEPBAR.LE SB0, 0x1 ;  /* 0x000080400000791a */ /* 0x004fe80000000000 */
.L_x_156:
[----:B------:R-:W-:Y:S05]  /*a390*/  BSYNC.RECONVERGENT B0 ;  /* 0x0000000000007941 */ /* 0x000fea0003800200 */
.L_x_155:
        /* <DEDUP_REMOVED lines=21> */
.L_x_160:
[----:B------:R-:W-:Y:S05]  /*a4f0*/  BSYNC B0 ;  /* 0x0000000000007941 */ /* 0x000fea0003800000 */
.L_x_159:
        /* <DEDUP_REMOVED lines=11> */
.L_x_158:
[----:B------:R-:W-:Y:S05]  /*a5b0*/  BSYNC B1 ;  /* 0x0000000000017941 */ /* 0x000fea0003800000 */
.L_x_157:
        /* <DEDUP_REMOVED lines=21> */
.L_x_162:
        /* <DEDUP_REMOVED lines=103> */
.L_x_164:
[----:B------:R-:W-:Y:S05]  /*ad80*/  BSYNC.RECONVERGENT B0 ;  /* 0x0000000000007941 */ /* 0x000fea0003800200 */
.L_x_163:
        /* <DEDUP_REMOVED lines=21> */
.L_x_168:
[----:B------:R-:W-:Y:S05]  /*aee0*/  BSYNC B0 ;  /* 0x0000000000007941 */ /* 0x000fea0003800000 */
.L_x_167:
        /* <DEDUP_REMOVED lines=11> */
.L_x_166:
[----:B------:R-:W-:Y:S05]  /*afa0*/  BSYNC B1 ;  /* 0x0000000000017941 */ /* 0x000fea0003800000 */
.L_x_165:
        /* <DEDUP_REMOVED lines=21> */
.L_x_170:
        /* <DEDUP_REMOVED lines=103> */
.L_x_172:
[----:B------:R-:W-:Y:S05]  /*b770*/  BSYNC.RECONVERGENT B0 ;  /* 0x0000000000007941 */ /* 0x000fea0003800200 */
.L_x_171:
        /* <DEDUP_REMOVED lines=13> */
[C---:B------:R-:W-:Y:S01]  /*b850*/  @P1 IMAD R3, R88.reuse, 0x2000, R79 ;  /* 0x0000200058031824 */ /* 0x040fe200078e024f */
[C---:B------:R-:W-:Y:S01]  /*b860*/  @P1 LEA R0, R88.reuse, R77, 0xd ;  /* 0x0000004d58001211 */ /* 0x040fe200078e68ff */
[C---:B------:R-:W-:Y:S02]  /*b870*/  @P1 IMAD R2, R88.reuse, 0x2000, R78 ;  /* 0x0000200058021824 */ /* 0x040fe400078e024e */
[----:B------:R-:W-:Y:S01]  /*b880*/  @P1 IMAD R88, R88, 0x2000, R85 ;  /* 0x0000200058581824 */ /* 0x000fe200078e0255 */
[----:B------:R-:W-:Y:S06]  /*b890*/  @P0 BRA `(.L_x_176) ;  /* 0x00000000000c0947 */ /* 0x000fec0003800000 */
[----:B-1----:R-:W-:Y:S04]  /*b8a0*/  SHF.L.U32 R5, R90, 0x1f, RZ ;  /* 0x0000001f5a057819 */ /* 0x002fe800000006ff */
[----:B------:R-:W1:Y:S02]  /*b8b0*/  SYNCS.PHASECHK.TRANS64.TRYWAIT P0, [R92+URZ+0x20], R5 ;  /* 0x000020055c0075a7 */ /* 0x000e6400080011ff */
[----:B-1----:R-:W-:Y:S05]  /*b8c0*/  @!P0 BRA `(.L_x_177) ;  /* 0x0000001800888947 */ /* 0x002fea0003800000 */
.L_x_176:
[----:B------:R-:W-:Y:S05]  /*b8d0*/  BSYNC B0 ;  /* 0x0000000000007941 */ /* 0x000fea0003800000 */
.L_x_175:
[----:B------:R-:W-:Y:S11]  /*b8e0*/  ISETP.NE.AND P0, PT, R89, RZ, PT ;  /* 0x000000ff5900720c */ /* 0x000ff60003f05270 */
[----:B------:R-:W-:Y:S02]  /*b8f0*/  @!UPT UIADD3 URZ, UPT, UPT, URZ, URZ, URZ ;  /* 0x000000fffffff290 */ /* 0x000fe4000fffe0ff */
[----:B------:R2:W4:Y:S04]  /*b900*/  @P0 LDS.128 R56, [R3] ;  /* 0x0000000003380984 */ /* 0x0005280000000c00 */
[----:B------:R2:W1:Y:S04]  /*b910*/  @P0 LDS.128 R52, [R2+0x10] ;  /* 0x0000100002340984 */ /* 0x0004680000000c00 */
[----:B------:R2:W1:Y:S04]  /*b920*/  @P0 LDS.128 R48, [R0+0x20] ;  /* 0x0000200000300984 */ /* 0x0004680000000c00 */
[----:B------:R2:W1:Y:S02]  /*b930*/  @P0 LDS.128 R44, [R88+0x30] ;  /* 0x00003000582c0984 */ /* 0x0004640000000c00 */
.L_x_174:
[----:B------:R-:W-:Y:S05]  /*b940*/  BSYNC B1 ;  /* 0x0000000000017941 */ /* 0x000fea0003800000 */
.L_x_173:
        /* <DEDUP_REMOVED lines=21> */
.L_x_178:
[----:B------:R-:W-:Y:S01]  /*baa0*/  ISETP.NE.AND P0, PT, R81, RZ, PT ;  /* 0x000000ff5100720c */ /* 0x000fe20003f05270 */
[----:B------:R-:W-:Y:S05]  /*bab0*/  WARPSYNC.ALL ;  /* 0x0000000000007948 */ /* 0x000fea0003800000 */
[----:B------:R-:W-:Y:S01]  /*bac0*/  R2UR UR4, R34 ;  /* 0x00000000220472ca */ /* 0x000fe200000e0000 */
[----:B------:R-:W-:Y:S01]  /*bad0*/  VIADD R87, R87, 0xb0 ;  /* 0x000000b057577836 */ /* 0x000fe20000000000 */
[----:B----4-:R-:W-:Y:S01]  /*bae0*/  LOP3.LUT R0, R56, 0xffffe000, RZ, 0xc0, !PT ;  /* 0xffffe00038007812 */ /* 0x010fe200078ec0ff */
[----:B------:R-:W-:Y:S01]  /*baf0*/  BSSY.RECONVERGENT B0, `(.L_x_179) ;  /* 0x000005e000007945 */ /* 0x000fe20003800200 */
[----:B------:R-:W-:Y:S02]  /*bb00*/  LOP3.LUT R2, R57, 0xffffe000, RZ, 0xc0, !PT ;  /* 0xffffe00039027812 */ /* 0x000fe400078ec0ff */
[----:B------:R-:W-:Y:S02]  /*bb10*/  LOP3.LUT R3, R58, 0xffffe000, RZ, 0xc0, !PT ;  /* 0xffffe0003a037812 */ /* 0x000fe400078ec0ff */
[----:B------:R-:W-:Y:S02]  /*bb20*/  LOP3.LUT R20, R59, 0xffffe000, RZ, 0xc0, !PT ;  /* 0xffffe0003b147812 */ /* 0x000fe400078ec0ff */
[----:B-1----:R-:W-:Y:S02]  /*bb30*/  LOP3.LUT R21, R52, 0xffffe000, RZ, 0xc0, !PT ;  /* 0xffffe00034157812 */ /* 0x002fe400078ec0ff */
[----:B------:R-:W-:Y:S01]  /*bb40*/  LOP3.LUT R36, R53, 0xffffe000, RZ, 0xc0, !PT ;  /* 0xffffe00035247812 */ /* 0x000fe200078ec0ff */
[----:B------:R-:W1:Y:S01]  /*bb50*/  LDTM.x16 R4, tmem[UR4+0x70] ;  /* 0x00007004000479ee */ /* 0x000e620008240000 */
[----:B------:R-:W-:Y:S01]  /*bb60*/  LOP3.LUT R37, R54, 0xffffe000, RZ, 0xc0, !PT ;  /* 0xffffe00036257812 */ /* 0x000fe200078ec0ff */
[----:B------:R-:W-:Y:S01]  /*bb70*/  NOP ;  /* 0x0000000000007918 */ /* 0x000fe20000000000 */
[----:B------:R-:W-:Y:S02]  /*bb80*/  LOP3.LUT R38, R55, 0xffffe000, RZ, 0xc0, !PT ;  /* 0xffffe00037267812 */ /* 0x000fe400078ec0ff */
[----:B------:R-:W-:Y:S02]  /*bb90*/  LOP3.LUT R87, R87, 0xfefffff8, RZ, 0xc0, !PT ;  /* 0xfefffff857577812 */ /* 0x000fe400078ec0ff */
[----:B------:R-:W-:Y:S02]  /*bba0*/  LOP3.LUT R39, R48, 0xffffe000, RZ, 0xc0, !PT ;  /* 0xffffe00030277812 */ /* 0x000fe400078ec0ff */
[----:B------:R-:W-:Y:S01]  /*bbb0*/  LOP3.LUT R40, R49, 0xffffe000, RZ, 0xc0, !PT ;  /* 0xffffe00031287812 */ /* 0x000fe200078ec0ff */
[----:B-1----:R1:W-:Y:S01]  /*bbc0*/  SYNCS.ARRIVE.TRANS64.RED.A1T0 RZ, [R87+URZ], RZ ;  /* 0x000000ff57ff79a7 */ /* 0x0023e200081004ff */
[----:B------:R-:W-:Y:S02]  /*bbd0*/  LOP3.LUT R41, R50, 0xffffe000, RZ, 0xc0, !PT ;  /* 0xffffe00032297812 */ /* 0x000fe400078ec0ff */
[----:B------:R-:W-:Y:S02]  /*bbe0*/  LOP3.LUT R42, R51, 0xffffe000, RZ, 0xc0, !PT ;  /* 0xffffe000332a7812 */ /* 0x000fe400078ec0ff */
[----:B------:R-:W-:Y:S02]  /*bbf0*/  LOP3.LUT R43, R44, 0xffffe000, RZ, 0xc0, !PT ;  /* 0xffffe0002c2b7812 */ /* 0x000fe400078ec0ff */
[----:B------:R-:W-:Y:S02]  /*bc00*/  LOP3.LUT R44, R45, 0xffffe000, RZ, 0xc0, !PT ;  /* 0xffffe0002d2c7812 */ /* 0x000fe400078ec0ff */
[----:B------:R-:W-:Y:S02]  /*bc10*/  LOP3.LUT R45, R46, 0xffffe000, RZ, 0xc0, !PT ;  /* 0xffffe0002e2d7812 */ /* 0x000fe400078ec0ff */
[----:B------:R-:W-:Y:S01]  /*bc20*/  LOP3.LUT R46, R47, 0xffffe000, RZ, 0xc0, !PT ;  /* 0xffffe0002f2e7812 */ /* 0x000fe200078ec0ff */
[C---:B------:R-:W-:Y:S01]  /*bc30*/  FMUL R4, R32.reuse, R4 ;  /* 0x0000000420047220 */ /* 0x040fe20000400000 */
[C---:B------:R-:W-:Y:S01]  /*bc40*/  FMUL R5, R32.reuse, R5 ;  /* 0x0000000520057220 */ /* 0x040fe20000400000 */
[C---:B------:R-:W-:Y:S01]  /*bc50*/  FMUL R6, R32.reuse, R6 ;  /* 0x0000000620067220 */ /* 0x040fe20000400000 */
[C---:B------:R-:W-:Y:S01]  /*bc60*/  FMUL R7, R32.reuse, R7 ;  /* 0x0000000720077220 */ /* 0x040fe20000400000 */
[C---:B------:R-:W-:Y:S01]  /*bc70*/  FFMA R4, R35.reuse, R0, R4 ;  /* 0x0000000023047223 */ /* 0x040fe20000000004 */
[C---:B------:R-:W-:Y:S01]  /*bc80*/  FFMA R5, R35.reuse, R2, R5 ;  /* 0x0000000223057223 */ /* 0x040fe20000000005 */
[C---:B------:R-:W-:Y:S01]  /*bc90*/  FFMA R6, R35.reuse, R3, R6 ;  /* 0x0000000323067223 */ /* 0x040fe20000000006 */
[C---:B------:R-:W-:Y:S01]  /*bca0*/  FFMA R7, R35.reuse, R20, R7 ;  /* 0x0000001423077223 */ /* 0x040fe20000000007 */
[C---:B------:R-:W-:Y:S01]  /*bcb0*/  FMUL R8, R32.reuse, R8 ;  /* 0x0000000820087220 */ /* 0x040fe20000400000 */
        /* <DEDUP_REMOVED lines=9> */
[----:B------:R-:W-:Y:S01]  /*bd50*/  F2FP.TF32.F32.PACK_B R7, R7 ;  /* 0x00000007ff07723e */ /* 0x000fe200024050ff */
[C---:B------:R-:W-:Y:S01]  /*bd60*/  FFMA R11, R35.reuse, R38, R11 ;  /* 0x00000026230b7223 */ /* 0x040fe2000000000b */
[C---:B------:R-:W-:Y:S01]  /*bd70*/  FMUL R12, R32.reuse, R12 ;  /* 0x0000000c200c7220 */ /* 0x040fe20000400000 */
[----:B------:R-:W-:Y:S01]  /*bd80*/  F2FP.TF32.F32.PACK_B R8, R8 ;  /* 0x00000008ff08723e */ /* 0x000fe200024050ff */
[C---:B------:R-:W-:Y:S01]  /*bd90*/  FMUL R13, R32.reuse, R13 ;  /* 0x0000000d200d7220 */ /* 0x040fe20000400000 */
[----:B------:R1:W-:Y:S01]  /*bda0*/  STS.128 [R79+0x6000], R4 ;  /* 0x006000044f007388 */ /* 0x0003e20000000c00 */
        /* <DEDUP_REMOVED lines=8> */
[C---:B------:R-:W-:Y:S01]  /*be30*/  FFMA R15, R35.reuse, R42, R15 ;  /* 0x0000002a230f7223 */ /* 0x040fe2000000000f */
[C---:B------:R-:W-:Y:S01]  /*be40*/  FMUL R16, R32.reuse, R16 ;  /* 0x0000001020107220 */ /* 0x040fe20000400000 */
[----:B------:R-:W-:Y:S01]  /*be50*/  F2FP.TF32.F32.PACK_B R12, R12 ;  /* 0x0000000cff0c723e */ /* 0x000fe200024050ff */
[----:B------:R1:W-:Y:S01]  /*be60*/  STS.128 [R78+0x6010], R8 ;  /* 0x006010084e007388 */ /* 0x0003e20000000c00 */
[C---:B------:R-:W-:Y:S01]  /*be70*/  FMUL R17, R32.reuse, R17 ;  /* 0x0000001120117220 */ /* 0x040fe20000400000 */
[C---:B------:R-:W-:Y:S01]  /*be80*/  FMUL R18, R32.reuse, R18 ;  /* 0x0000001220127220 */ /* 0x040fe20000400000 */
[----:B------:R-:W-:Y:S01]  /*be90*/  FMUL R19, R32, R19 ;  /* 0x0000001320137220 */ /* 0x000fe20000400000 */
[----:B------:R-:W-:Y:S01]  /*bea0*/  F2FP.TF32.F32.PACK_B R13, R13 ;  /* 0x0000000dff0d723e */ /* 0x000fe200024050ff */
[C---:B------:R-:W-:Y:S01]  /*beb0*/  FFMA R16, R35.reuse, R43, R16 ;  /* 0x0000002b23107223 */ /* 0x040fe20000000010 */
[----:B------:R-:W-:Y:S01]  /*bec0*/  F2FP.TF32.F32.PACK_B R14, R14 ;  /* 0x0000000eff0e723e */ /* 0x000fe200024050ff */
[C---:B------:R-:W-:Y:S01]  /*bed0*/  FFMA R17, R35.reuse, R44, R17 ;  /* 0x0000002c23117223 */ /* 0x040fe20000000011 */
[----:B------:R-:W-:Y:S01]  /*bee0*/  F2FP.TF32.F32.PACK_B R15, R15 ;  /* 0x0000000fff0f723e */ /* 0x000fe200024050ff */
[C---:B------:R-:W-:Y:S01]  /*bef0*/  FFMA R18, R35.reuse, R45, R18 ;  /* 0x0000002d23127223 */ /* 0x040fe20000000012 */
[----:B------:R-:W-:Y:S01]  /*bf00*/  FFMA R19, R35, R46, R19 ;  /* 0x0000002e23137223 */ /* 0x000fe20000000013 */
[----:B------:R-:W-:Y:S02]  /*bf10*/  F2FP.TF32.F32.PACK_B R16, R16 ;  /* 0x00000010ff10723e */ /* 0x000fe400024050ff */
[----:B------:R1:W-:Y:S01]  /*bf20*/  STS.128 [R77+0x6020], R12 ;  /* 0x0060200c4d007388 */ /* 0x0003e20000000c00 */
[----:B------:R-:W-:Y:S02]  /*bf30*/  F2FP.TF32.F32.PACK_B R17, R17 ;  /* 0x00000011ff11723e */ /* 0x000fe400024050ff */
        /* <DEDUP_REMOVED lines=25> */
.L_x_180:
[----:B------:R-:W-:Y:S05]  /*c0d0*/  BSYNC.RECONVERGENT B0 ;  /* 0x0000000000007941 */ /* 0x000fea0003800200 */
.L_x_179:
[----:B------:R-:W-:Y:S01]  /*c0e0*/  BAR.SYNC.DEFER_BLOCKING 0x1, 0x80 ;  /* 0x0042000000007b1d */ /* 0x000fe20000010000 */
[----:B------:R-:W-:Y:S01]  /*c0f0*/  UISETP.NE.AND UP0, UPT, UR39, -0x8, UPT ;  /* 0xfffffff82700788c */ /* 0x000fe2000bf05270 */
[----:B------:R-:W-:Y:S08]  /*c100*/  IADD3 R0, PT, PT, R30, 0x1, RZ ;  /* 0x000000011e007810 */ /* 0x000ff00007ffe0ff */
[----:B------:R-:W-:Y:S05]  /*c110*/  BRA.U !UP0, `(.L_x_181) ;  /* 0x0000000108287547 */ /* 0x000fea000b800000 */
[----:B------:R-:W-:Y:S01]  /*c120*/  ISETP.NE.AND P0, PT, R86, RZ, PT ;  /* 0x000000ff5600720c */ /* 0x000fe20003f05270 */
[----:B------:R-:W-:Y:S01]  /*c130*/  IMAD.U32 R3, RZ, RZ, UR37 ;  /* 0x00000025ff037e24 */ /* 0x000fe2000f8e00ff */
[----:B------:R-:W-:Y:S01]  /*c140*/  UIADD3 UR4, UPT, UPT, UR37, 0x1, URZ ;  /* 0x0000000125047890 */ /* 0x000fe2000fffe0ff */
[----:B------:R-:W-:Y:S03]  /*c150*/  IMAD.U32 R2, RZ, RZ, UR46 ;  /* 0x0000002eff027e24 */ /* 0x000fe6000f8e00ff */
[----:B------:R-:W-:Y:S04]  /*c160*/  UISETP.NE.AND UP0, UPT, UR4, 0x4, UPT ;  /* 0x000000040400788c */ /* 0x000fe8000bf05270 */
[----:B------:R-:W-:Y:S03]  /*c170*/  USEL UR37, UR4, URZ, UP0 ;  /* 0x000000ff04257287 */ /* 0x000fe60008000000 */
[----:B------:R-:W-:Y:S05]  /*c180*/  @P0 LEA R3, R3, UR36, 0x3 ;  /* 0x0000002403030c11 */ /* 0x000fea000f8e18ff */
[----:B------:R-:W-:Y:S05]  /*c190*/  @P0 VIADD R3, R3, 0x40 ;  /* 0x0000004003030836 */ /* 0x000fea0000000000 */
[----:B------:R-:W-:Y:S04]  /*c1a0*/  @P0 PRMT R2, R2, 0x654, R3 ;  /* 0x0000065402020816 */ /* 0x000fe80000000003 */
[----:B------:R2:W-:Y:S03]  /*c1b0*/  @P0 SYNCS.ARRIVE.TRANS64.RED.A1T0 RZ, [R2+URZ], RZ ;  /* 0x000000ff02ff09a7 */ /* 0x0005e600081004ff */
.L_x_181:
[----:B------:R-:W-:Y:S01]  /*c1c0*/  ISETP.NE.AND P2, PT, R82, RZ, PT ;  /* 0x000000ff5200720c */ /* 0x000fe20003f45270 */
[----:B------:R-:W-:Y:S01]  /*c1d0*/  UIADD3 UR39, UPT, UPT, UR39, 0x8, URZ ;  /* 0x0000000827277890 */ /* 0x000fe2000fffe0ff */
[----:B------:R-:W-:Y:S01]  /*c1e0*/  ISETP.NE.AND P0, PT, R84, 0x2, PT ;  /* 0x000000025400780c */ /* 0x000fe20003f05270 */
[----:B------:R-:W-:Y:S01]  /*c1f0*/  IMAD.IADD R20, R29, 0x1, R66 ;  /* 0x000000011d147824 */ /* 0x000fe200078e0242 */
[----:B------:R-:W-:Y:S01]  /*c200*/  ISETP.NE.AND P1, PT, R0, 0x4, PT ;  /* 0x000000040000780c */ /* 0x000fe20003f25270 */
[----:B------:R-:W-:Y:S01]  /*c210*/  IMAD.IADD R21, R31, 0x1, R68 ;  /* 0x000000011f157824 */ /* 0x000fe200078e0244 */
[----:B--2---:R-:W-:Y:S02]  /*c220*/  SEL R2, RZ, 0x1, P0 ;  /* 0x00000001ff027807 */ /* 0x004fe40000000000 */
[----:B------:R-:W-:Y:S02]  /*c230*/  SEL R3, RZ, 0x1, P1 ;  /* 0x00000001ff037807 */ /* 0x000fe40000800000 */
[----:B------:R-:W-:Y:S02]  /*c240*/  LOP3.LUT R75, R75, R2, RZ, 0x3c, !PT ;  /* 0x000000024b4b7212 */ /* 0x000fe400078e3cff */
[----:B------:R-:W-:Y:S02]  /*c250*/  LOP3.LUT R76, R76, R3, RZ, 0x3c, !PT ;  /* 0x000000034c4c7212 */ /* 0x000fe400078e3cff */
[----:B------:R-:W-:Y:S02]  /*c260*/  @P2 R2UR UR60, R74 ;  /* 0x000000004a3c22ca */ /* 0x000fe400000e0000 */
[----:B------:R-:W-:Y:S02]  /*c270*/  SEL R84, R84, RZ, P0 ;  /* 0x000000ff54547207 */ /* 0x000fe40000000000 */
[----:B------:R-:W-:Y:S01]  /*c280*/  SEL R30, R0, RZ, P1 ;  /* 0x000000ff001e7207 */ /* 0x000fe20000800000 */
[----:B------:R-:W-:Y:S10]  /*c290*/  @P2 BRA `(.L_x_182) ;  /* 0xffffffa400142947 */ /* 0x000ff4000383ffff */
[----:B------:R-:W-:-:S09]  /*c2a0*/  UISETP.NE.AND UP0, UPT, UR47, URZ, UPT ;  /* 0x000000ff2f00728c */ /* 0x000fd2000bf05270 */
[----:B------:R-:W-:Y:S05]  /*c2b0*/  BRA.U !UP0, `(.L_x_183) ;  /* 0x0000000108487547 */ /* 0x000fea000b800000 */
[----:B------:R-:W2:Y:S02]  /*c2c0*/  LDCU.64 UR4, c[0x0][0x890] ;  /* 0x00011200ff0477ac */ /* 0x000ea40008000a00 */
[----:B--2---:R-:W-:-:S04]  /*c2d0*/  UISETP.NE.U32.AND UP0, UPT, UR4, URZ, UPT ;  /* 0x000000ff0400728c */ /* 0x004fc8000bf05070 */
[----:B------:R-:W-:-:S09]  /*c2e0*/  UISETP.NE.AND.EX UP0, UPT, UR5, URZ, UPT, UP0 ;  /* 0x000000ff0500728c */ /* 0x000fd2000bf05300 */
[----:B------:R-:W-:Y:S05]  /*c2f0*/  BRA.U UP0, `(.L_x_184) ;  /* 0x00000001000c7547 */ /* 0x000fea000b800000 */
[----:B------:R-:W-:-:S13]  /*c300*/  FSETP.NEU.AND P0, PT, R35, RZ, PT ;  /* 0x000000ff2300720b */ /* 0x000fda0003f0d000 */
[----:B------:R-:W-:Y:S05]  /*c310*/  @!P0 EXIT ;  /* 0x000000000000894d */ /* 0x000fea0003800000 */
[----:B------:R-:W-:Y:S05]  /*c320*/  BRA `(.L_x_183) ;  /* 0x00000000002c7947 */ /* 0x000fea0003800000 */
.L_x_184:
[----:B------:R-:W-:Y:S01]  /*c330*/  ISETP.NE.AND P0, PT, R83, RZ, PT ;  /* 0x000000ff5300720c */ /* 0x000fe20003f05270 */
[----:B------:R-:W-:-:S12]  /*c340*/  BSSY.RECONVERGENT B0, `(.L_x_183) ;  /* 0x0000009000007945 */ /* 0x000fd80003800200 */
[----:B------:R-:W-:Y:S05]  /*c350*/  @P0 BRA `(.L_x_185) ;  /* 0x0000000000140947 */ /* 0x000fea0003800000 */
[----:B------:R-:W2:Y:S02]  /*c360*/  LDCU.64 UR4, c[0x0][0x888] ;  /* 0x00011100ff0477ac */ /* 0x000ea40008000a00 */
[----:B--2---:R-:W-:-:S04]  /*c370*/  ISETP.NE.U32.AND P0, PT, RZ, UR4, PT ;  /* 0x00000004ff007c0c */ /* 0x004fc8000bf05070 */
[----:B------:R-:W-:-:S13]  /*c380*/  ISETP.NE.AND.EX P0, PT, RZ, UR5, PT, P0 ;  /* 0x00000005ff007c0c */ /* 0x000fda000bf05300 */
[----:B------:R-:W-:Y:S05]  /*c390*/  @!P0 EXIT ;  /* 0x000000000000894d */ /* 0x000fea0003800000 */
[----:B------:R-:W-:Y:S05]  /*c3a0*/  BRA `(.L_x_186) ;  /* 0x0000000000087947 */ /* 0x000fea0003800000 */
.L_x_185:
[----:B------:R-:W-:-:S13]  /*c3b0*/  FSETP.NEU.AND P0, PT, R35, RZ, PT ;  /* 0x000000ff2300720b */ /* 0x000fda0003f0d000 */
[----:B------:R-:W-:Y:S05]  /*c3c0*/  @!P0 EXIT ;  /* 0x000000000000894d */ /* 0x000fea0003800000 */
.L_x_186:
[----:B------:R-:W-:Y:S05]  /*c3d0*/  BSYNC.RECONVERGENT B0 ;  /* 0x0000000000007941 */ /* 0x000fea0003800200 */
.L_x_183:
[----:B------:R-:W-:Y:S01]  /*c3e0*/  ULEA UR4, UR37, UR36, 0x3 ;  /* 0x0000002425047291 */ /* 0x000fe2000f8e18ff */
[----:B------:R-:W-:-:S04]  /*c3f0*/  DEPBAR.LE SB0, 0x0 ;  /* 0x000080000000791a */ /* 0x000fc80000000000 */
[----:B------:R-:W-:-:S04]  /*c400*/  UIADD3 UR4, UPT, UPT, UR4, 0x40, URZ ;  /* 0x0000004004047890 */ /* 0x000fc8000fffe0ff */
[----:B------:R-:W-:-:S09]  /*c410*/  UPRMT UR4, UR46, 0x654, UR4 ;  /* 0x000006542e047896 */ /* 0x000fd20008000004 */
[----:B------:R-:W-:Y:S01]  /*c420*/  SYNCS.ARRIVE.TRANS64.RED.A1T0 RZ, [UR4], RZ ;  /* 0x000000ffffff79a7 */ /* 0x000fe20008100404 */
[----:B------:R-:W-:Y:S05]  /*c430*/  EXIT ;  /* 0x000000000000794d */ /* 0x000fea0003800000 */
.L_x_24:
[----:B--2---:R2:W4:Y:S02]  /*c440*/  SYNCS.PHASECHK.TRANS64.TRYWAIT P0, [R3+URZ+0xe0], R2 ;  /* 0x0000e002030075a7 */ /* 0x00452400080011ff */
[----:B----4-:R-:W-:Y:S05]  /*c450*/  @!P0 NANOSLEEP.SYNCS 0x989680 ;  /* 0x009896800000895d */ /* 0x010fea0003900000 */
[----:B------:R-:W4:Y:S02]  /*c460*/  @!P0 SYNCS.PHASECHK.TRANS64 P0, [R3+URZ+0xe0], R2 ;  /* 0x0000e002030085a7 */ /* 0x000f2400080010ff */
[----:B----4-:R-:W-:Y:S05]  /*c470*/  @!P0 BRA `(.L_x_24) ;  /* 0xfffffffc00f08947 */ /* 0x010fea000383ffff */
[----:B------:R-:W-:Y:S05]  /*c480*/  BRA `(.L_x_187) ;  /* 0xffffff5000e07947 */ /* 0x000fea000383ffff */
.L_x_27:
[----:B-1----:R-:W-:-:S07]  /*c490*/  MOV R2, UR7 ;  /* 0x0000000700027c02 */ /* 0x002fce0008000f00 */
.L_x_188:
[----:B-1----:R1:W2:Y:S02]  /*c4a0*/  SYNCS.PHASECHK.TRANS64.TRYWAIT P0, [R2+URZ+0x10], R5 ;  /* 0x00001005020075a7 */ /* 0x0022a400080011ff */
[----:B--2---:R-:W-:Y:S05]  /*c4b0*/  @!P0 NANOSLEEP.SYNCS 0x989680 ;  /* 0x009896800000895d */ /* 0x004fea0003900000 */
[----:B------:R-:W2:Y:S02]  /*c4c0*/  @!P0 SYNCS.PHASECHK.TRANS64 P0, [R2+URZ+0x10], R5 ;  /* 0x00001005020085a7 */ /* 0x000ea400080010ff */
[----:B--2---:R-:W-:Y:S05]  /*c4d0*/  @!P0 BRA `(.L_x_188) ;  /* 0xfffffffc00f08947 */ /* 0x004fea000383ffff */
[----:B------:R-:W-:Y:S05]  /*c4e0*/  BRA `(.L_x_26) ;  /* 0xffffff5400487947 */ /* 0x000fea000383ffff */
.L_x_36:
[----:B------:R-:W-:-:S07]  /*c4f0*/  MOV R2, UR7 ;  /* 0x0000000700027c02 */ /* 0x000fce0008000f00 */
.L_x_189:
[----:B-1----:R1:W2:Y:S02]  /*c500*/  SYNCS.PHASECHK.TRANS64.TRYWAIT P0, [R2+URZ+0x10], R5 ;  /* 0x00001005020075a7 */ /* 0x0022a400080011ff */
[----:B--2---:R-:W-:Y:S05]  /*c510*/  @!P0 NANOSLEEP.SYNCS 0x989680 ;  /* 0x009896800000895d */ /* 0x004fea0003900000 */
[----:B------:R-:W2:Y:S02]  /*c520*/  @!P0 SYNCS.PHASECHK.TRANS64 P0, [R2+URZ+0x10], R5 ;  /* 0x00001005020085a7 */ /* 0x000ea400080010ff */
[----:B--2---:R-:W-:Y:S05]  /*c530*/  @!P0 BRA `(.L_x_189) ;  /* 0xfffffffc00f08947 */ /* 0x004fea000383ffff */
[----:B------:R-:W-:Y:S05]  /*c540*/  BRA `(.L_x_35) ;  /* 0xffffff58009c7947 */ /* 0x000fea000383ffff */
.L_x_43:
[----:B-1----:R1:W2:Y:S02]  /*c550*/  SYNCS.PHASECHK.TRANS64.TRYWAIT P0, [R2+URZ+0x70], R3 ;  /* 0x00007003020075a7 */ /* 0x0022a400080011ff */
[----:B--2---:R-:W-:Y:S05]  /*c560*/  @!P0 NANOSLEEP.SYNCS 0x989680 ;  /* 0x009896800000895d */ /* 0x004fea0003900000 */
[----:B------:R-:W2:Y:S02]  /*c570*/  @!P0 SYNCS.PHASECHK.TRANS64 P0, [R2+URZ+0x70], R3 ;  /* 0x00007003020085a7 */ /* 0x000ea400080010ff */
[----:B--2---:R-:W-:Y:S05]  /*c580*/  @!P0 BRA `(.L_x_43) ;  /* 0xfffffffc00f08947 */ /* 0x004fea000383ffff */
[----:B------:R-:W-:Y:S05]  /*c590*/  BRA `(.L_x_190) ;  /* 0xffffff5c00d07947 */ /* 0x000fea000383ffff */
.L_x_47:
[----:B---3--:R-:W-:-:S07]  /*c5a0*/  MOV R0, UR4 ;  /* 0x0000000400007c02 */ /* 0x008fce0008000f00 */
.L_x_191:
[----:B-1----:R1:W2:Y:S02]  /*c5b0*/  SYNCS.PHASECHK.TRANS64.TRYWAIT P0, [R0+URZ], R3 ;  /* 0x00000003000075a7 */ /* 0x0022a400080011ff */
[----:B--2---:R-:W-:Y:S05]  /*c5c0*/  @!P0 NANOSLEEP.SYNCS 0x989680 ;  /* 0x009896800000895d */ /* 0x004fea0003900000 */
[----:B------:R-:W2:Y:S02]  /*c5d0*/  @!P0 SYNCS.PHASECHK.TRANS64 P0, [R0+URZ], R3 ;  /* 0x00000003000085a7 */ /* 0x000ea400080010ff */
[----:B--2---:R-:W-:Y:S05]  /*c5e0*/  @!P0 BRA `(.L_x_191) ;  /* 0xfffffffc00f08947 */ /* 0x004fea000383ffff */
[----:B------:R-:W-:Y:S05]  /*c5f0*/  BRA `(.L_x_192) ;  /* 0xffffff6400407947 */ /* 0x000fea000383ffff */
.L_x_50:
[----:B-1----:R1:W2:Y:S02]  /*c600*/  SYNCS.PHASECHK.TRANS64.TRYWAIT P0, [R0+URZ+0xd0], R5 ;  /* 0x0000d005000075a7 */ /* 0x0022a400080011ff */
[----:B--2---:R-:W-:Y:S05]  /*c610*/  @!P0 NANOSLEEP.SYNCS 0x989680 ;  /* 0x009896800000895d */ /* 0x004fea0003900000 */
[----:B------:R-:W2:Y:S02]  /*c620*/  @!P0 SYNCS.PHASECHK.TRANS64 P0, [R0+URZ+0xd0], R5 ;  /* 0x0000d005000085a7 */ /* 0x000ea400080010ff */
[----:B--2---:R-:W-:Y:S05]  /*c630*/  @!P0 BRA `(.L_x_50) ;  /* 0xfffffffc00f08947 */ /* 0x004fea000383ffff */
[----:B------:R-:W-:Y:S05]  /*c640*/  BRA `(.L_x_193) ;  /* 0xffffff6400a07947 */ /* 0x000fea000383ffff */
.L_x_51:
[----:B------:R-:W-:-:S07]  /*c650*/  MOV R0, UR4 ;  /* 0x0000000400007c02 */ /* 0x000fce0008000f00 */
.L_x_194:
[----:B-1----:R1:W2:Y:S02]  /*c660*/  SYNCS.PHASECHK.TRANS64.TRYWAIT P0, [R0+URZ+0x80], R7 ;  /* 0x00008007000075a7 */ /* 0x0022a400080011ff */
[----:B--2---:R-:W-:Y:S05]  /*c670*/  @!P0 NANOSLEEP.SYNCS 0x989680 ;  /* 0x009896800000895d */ /* 0x004fea0003900000 */
[----:B------:R-:W2:Y:S02]  /*c680*/  @!P0 SYNCS.PHASECHK.TRANS64 P0, [R0+URZ+0x80], R7 ;  /* 0x00008007000085a7 */ /* 0x000ea400080010ff */
[----:B--2---:R-:W-:Y:S05]  /*c690*/  @!P0 BRA `(.L_x_194) ;  /* 0xfffffffc00f08947 */ /* 0x004fea000383ffff */
[----:B------:R-:W-:Y:S05]  /*c6a0*/  BRA `(.L_x_195) ;  /* 0xffffff6400b07947 */ /* 0x000fea000383ffff */
.L_x_52:
[----:B-1----:R1:W2:Y:S02]  /*c6b0*/  SYNCS.PHASECHK.TRANS64.TRYWAIT P1, [R0+URZ+0x70], R5 ;  /* 0x00007005000075a7 */ /* 0x0022a400080211ff */
[----:B--2---:R-:W-:Y:S05]  /*c6c0*/  @!P1 NANOSLEEP.SYNCS 0x989680 ;  /* 0x009896800000995d */ /* 0x004fea0003900000 */
[----:B------:R-:W2:Y:S02]  /*c6d0*/  @!P1 SYNCS.PHASECHK.TRANS64 P1, [R0+URZ+0x70], R5 ;  /* 0x00007005000095a7 */ /* 0x000ea400080210ff */
[----:B--2---:R-:W-:Y:S05]  /*c6e0*/  @!P1 BRA `(.L_x_52) ;  /* 0xfffffffc00f09947 */ /* 0x004fea000383ffff */
[----:B------:R-:W-:Y:S05]  /*c6f0*/  BRA `(.L_x_196) ;  /* 0xffffff6400e07947 */ /* 0x000fea000383ffff */
.L_x_55:
[----:B------:R-:W-:-:S07]  /*c700*/  MOV R0, UR4 ;  /* 0x0000000400007c02 */ /* 0x000fce0008000f00 */
.L_x_197:
[----:B-1----:R1:W2:Y:S02]  /*c710*/  SYNCS.PHASECHK.TRANS64.TRYWAIT P0, [R0+URZ+0x80], R3 ;  /* 0x00008003000075a7 */ /* 0x0022a400080011ff */
[----:B--2---:R-:W-:Y:S05]  /*c720*/  @!P0 NANOSLEEP.SYNCS 0x989680 ;  /* 0x009896800000895d */ /* 0x004fea0003900000 */
[----:B------:R-:W2:Y:S02]  /*c730*/  @!P0 SYNCS.PHASECHK.TRANS64 P0, [R0+URZ+0x80], R3 ;  /* 0x00008003000085a7 */ /* 0x000ea400080010ff */
[----:B--2---:R-:W-:Y:S05]  /*c740*/  @!P0 BRA `(.L_x_197) ;  /* 0xfffffffc00f08947 */ /* 0x004fea000383ffff */
[----:B------:R-:W-:Y:S05]  /*c750*/  BRA `(.L_x_54) ;  /* 0xffffff6800347947 */ /* 0x000fea000383ffff */
.L_x_64:
[----:B-1----:R-:W-:-:S04]  /*c760*/  MOV R4, UR5 ;  /* 0x0000000500047c02 */ /* 0x002fc80008000f00 */
[----:B------:R1:W2:Y:S03]  /*c770*/  SYNCS.PHASECHK.TRANS64.TRYWAIT P0, [R4+URZ+0x8], R5 ;  /* 0x00000805040075a7 */ /* 0x0002a600080011ff */
[----:B--2---:R-:W-:Y:S05]  /*c780*/  @!P0 NANOSLEEP.SYNCS 0x989680 ;  /* 0x009896800000895d */ /* 0x004fea0003900000 */
[----:B------:R-:W2:Y:S02]  /*c790*/  @!P0 SYNCS.PHASECHK.TRANS64 P0, [R4+URZ+0x8], R5 ;  /* 0x00000805040085a7 */ /* 0x000ea400080010ff */
[----:B--2---:R-:W-:Y:S05]  /*c7a0*/  @!P0 BRA `(.L_x_64) ;  /* 0xfffffffc00ec8947 */ /* 0x004fea000383ffff */
[----:B------:R-:W-:Y:S05]  /*c7b0*/  BRA `(.L_x_63) ;  /* 0xffffff6800f07947 */ /* 0x000fea000383ffff */
.L_x_66:
[----:B------:R-:W-:Y:S01]  /*c7c0*/  BSSY B0, `(.L_x_198) ;  /* 0x0000006000007945 */ /* 0x000fe20003800000 */
[----:B------:R-:W-:-:S07]  /*c7d0*/  MOV R15, 0xffffffff ;  /* 0xffffffff000f7802 */ /* 0x000fce0000000f00 */
[----:B-1---5:R-:W-:Y:S05]  /*c7e0*/  WARPSYNC.COLLECTIVE R15, `(.L_x_199) ;  /* 0x000000000f0c7348 */ /* 0x022fea0003c00000 */
[----:B------:R-:W-:Y:S02]  /*c7f0*/  ELECT P6, UR79, PT ;  /* 0x00000000004f782f */ /* 0x000fe400038c0000 */
[----:B------:R-:W-:Y:S01]  /*c800*/  MOV R14, UR79 ;  /* 0x0000004f000e7c02 */ /* 0x000fe20008000f00 */
[----:B-1---5:R-:W-:Y:S10]  /*c810*/  ENDCOLLECTIVE ;  /* 0x000000000000791b */ /* 0x022ff40003800000 */
.L_x_199:
[----:B------:R-:W-:Y:S05]  /*c820*/  BSYNC B0 ;  /* 0x0000000000007941 */ /* 0x000fea0003800000 */
.L_x_198:
[----:B------:R-:W-:Y:S05]  /*c830*/  BRA `(.L_x_200) ;  /* 0xffffff6c00247947 */ /* 0x000fea000383ffff */
.L_x_68:
[----:B-1----:R-:W-:-:S04]  /*c840*/  MOV R2, UR5 ;  /* 0x0000000500027c02 */ /* 0x002fc80008000f00 */
[----:B------:R1:W2:Y:S03]  /*c850*/  SYNCS.PHASECHK.TRANS64.TRYWAIT P0, [R2+URZ+0x8], R3 ;  /* 0x00000803020075a7 */ /* 0x0002a600080011ff */
[----:B--2---:R-:W-:Y:S05]  /*c860*/  @!P0 NANOSLEEP.SYNCS 0x989680 ;  /* 0x009896800000895d */ /* 0x004fea0003900000 */
[----:B------:R-:W2:Y:S02]  /*c870*/  @!P0 SYNCS.PHASECHK.TRANS64 P0, [R2+URZ+0x8], R3 ;  /* 0x00000803020085a7 */ /* 0x000ea400080010ff */
[----:B--2---:R-:W-:Y:S05]  /*c880*/  @!P0 BRA `(.L_x_68) ;  /* 0xfffffffc00ec8947 */ /* 0x004fea000383ffff */
[----:B------:R-:W-:Y:S05]  /*c890*/  BRA `(.L_x_67) ;  /* 0xffffff6c00287947 */ /* 0x000fea000383ffff */
.L_x_69:
[----:B-1----:R1:W2:Y:S02]  /*c8a0*/  SYNCS.PHASECHK.TRANS64.TRYWAIT P0, [R0+URZ+0x70], R5 ;  /* 0x00007005000075a7 */ /* 0x0022a400080011ff */
[----:B--2---:R-:W-:Y:S05]  /*c8b0*/  @!P0 NANOSLEEP.SYNCS 0x989680 ;  /* 0x009896800000895d */ /* 0x004fea0003900000 */
[----:B------:R-:W2:Y:S02]  /*c8c0*/  @!P0 SYNCS.PHASECHK.TRANS64 P0, [R0+URZ+0x70], R5 ;  /* 0x00007005000085a7 */ /* 0x000ea400080010ff */
[----:B--2---:R-:W-:Y:S05]  /*c8d0*/  @!P0 BRA `(.L_x_69) ;  /* 0xfffffffc00f08947 */ /* 0x004fea000383ffff */
[----:B------:R-:W-:Y:S05]  /*c8e0*/  BRA `(.L_x_201) ;  /* 0xffffff70003c7947 */ /* 0x000fea000383ffff */
.L_x_71:
[----:B------:R-:W-:-:S13]  /*c8f0*/  R2UR UR4, R4 ;  /* 0x00000000040472ca */ /* 0x000fda00000e0000 */
[----:B------:R-:W-:-:S07]  /*c900*/  MOV R0, UR4 ;  /* 0x0000000400007c02 */ /* 0x000fce0008000f00 */
.L_x_202:
[----:B-1----:R1:W2:Y:S02]  /*c910*/  SYNCS.PHASECHK.TRANS64.TRYWAIT P0, [R0+URZ+0xb0], R5 ;  /* 0x0000b005000075a7 */ /* 0x0022a400080011ff */
[----:B--2---:R-:W-:Y:S05]  /*c920*/  @!P0 NANOSLEEP.SYNCS 0x989680 ;  /* 0x009896800000895d */ /* 0x004fea0003900000 */
[----:B------:R-:W2:Y:S02]  /*c930*/  @!P0 SYNCS.PHASECHK.TRANS64 P0, [R0+URZ+0xb0], R5 ;  /* 0x0000b005000085a7 */ /* 0x000ea400080010ff */
[----:B--2---:R-:W-:Y:S05]  /*c940*/  @!P0 BRA `(.L_x_202) ;  /* 0xfffffffc00f08947 */ /* 0x004fea000383ffff */
[----:B------:R-:W-:Y:S05]  /*c950*/  BRA `(.L_x_203) ;  /* 0xffffff7000907947 */ /* 0x000fea000383ffff */
.L_x_74:
[----:B------:R-:W-:Y:S07]  /*c960*/  MOV R0, UR5 ;  /* 0x0000000500007c02 */ /* 0x000fee0008000f00 */
.L_x_204:
[----:B-1----:R1:W2:Y:S02]  /*c970*/  SYNCS.PHASECHK.TRANS64.TRYWAIT P0, [R0+URZ], R5 ;  /* 0x00000005000075a7 */ /* 0x0022a400080011ff */
[----:B--2---:R-:W-:Y:S05]  /*c980*/  @!P0 NANOSLEEP.SYNCS 0x989680 ;  /* 0x009896800000895d */ /* 0x004fea0003900000 */
[----:B------:R-:W2:Y:S02]  /*c990*/  @!P0 SYNCS.PHASECHK.TRANS64 P0, [R0+URZ], R5 ;  /* 0x00000005000085a7 */ /* 0x000ea400080010ff */
[----:B--2---:R-:W-:Y:S05]  /*c9a0*/  @!P0 BRA `(.L_x_204) ;  /* 0xfffffffc00f08947 */ /* 0x004fea000383ffff */
[----:B------:R-:W-:Y:S05]  /*c9b0*/  BRA `(.L_x_73) ;  /* 0xffffff7000a87947 */ /* 0x000fea000383ffff */
.L_x_78:
[----:B-1----:R-:W-:-:S07]  /*c9c0*/  MOV R0, UR4 ;  /* 0x0000000400007c02 */ /* 0x002fce0008000f00 */
.L_x_205:
[----:B-1----:R1:W2:Y:S02]  /*c9d0*/  SYNCS.PHASECHK.TRANS64.TRYWAIT P0, [R0+URZ], R3 ;  /* 0x00000003000075a7 */ /* 0x0022a400080011ff */
[----:B--2---:R-:W-:Y:S05]  /*c9e0*/  @!P0 NANOSLEEP.SYNCS 0x989680 ;  /* 0x009896800000895d */ /* 0x004fea0003900000 */
[----:B------:R-:W2:Y:S02]  /*c9f0*/  @!P0 SYNCS.PHASECHK.TRANS64 P0, [R0+URZ], R3 ;  /* 0x00000003000085a7 */ /* 0x000ea400080010ff */
[----:B--2---:R-:W-:Y:S05]  /*ca00*/  @!P0 BRA `(.L_x_205) ;  /* 0xfffffffc00f08947 */ /* 0x004fea000383ffff */
[----:B------:R-:W-:Y:S05]  /*ca10*/  BRA `(.L_x_206) ;  /* 0xffffff7800c07947 */ /* 0x000fea000383ffff */
.L_x_79:
[----:B------:R-:W-:-:S07]  /*ca20*/  MOV R0, UR5 ;  /* 0x0000000500007c02 */ /* 0x000fce0008000f00 */
.L_x_207:
[----:B-1----:R1:W2:Y:S02]  /*ca30*/  SYNCS.PHASECHK.TRANS64.TRYWAIT P0, [R0+URZ], R3 ;  /* 0x00000003000075a7 */ /* 0x0022a400080011ff */
[----:B--2---:R-:W-:Y:S05]  /*ca40*/  @!P0 NANOSLEEP.SYNCS 0x989680 ;  /* 0x009896800000895d */ /* 0x004fea0003900000 */
[----:B------:R-:W2:Y:S02]  /*ca50*/  @!P0 SYNCS.PHASECHK.TRANS64 P0, [R0+URZ], R3 ;  /* 0x00000003000085a7 */ /* 0x000ea400080010ff */
[----:B--2---:R-:W-:Y:S05]  /*ca60*/  @!P0 BRA `(.L_x_207) ;  /* 0xfffffffc00f08947 */ /* 0x004fea000383ffff */
[----:B------:R-:W-:Y:S05]  /*ca70*/  BRA `(.L_x_208) ;  /* 0xffffff7800d07947 */ /* 0x000fea000383ffff */
.L_x_80:
[----:B------:R-:W-:-:S07]  /*ca80*/  MOV R0, UR5 ;  /* 0x0000000500007c02 */ /* 0x000fce0008000f00 */
.L_x_209:
[----:B-1----:R1:W2:Y:S02]  /*ca90*/  SYNCS.PHASECHK.TRANS64.TRYWAIT P0, [R0+URZ], R3 ;  /* 0x00000003000075a7 */ /* 0x0022a400080011ff */
[----:B--2---:R-:W-:Y:S05]  /*caa0*/  @!P0 NANOSLEEP.SYNCS 0x989680 ;  /* 0x009896800000895d */ /* 0x004fea0003900000 */
[----:B------:R-:W2:Y:S02]  /*cab0*/  @!P0 SYNCS.PHASECHK.TRANS64 P0, [R0+URZ], R3 ;  /* 0x00000003000085a7 */ /* 0x000ea400080010ff */
[----:B--2---:R-:W-:Y:S05]  /*cac0*/  @!P0 BRA `(.L_x_209) ;  /* 0xfffffffc00f08947 */ /* 0x004fea000383ffff */
[----:B------:R-:W-:Y:S05]  /*cad0*/  BRA `(.L_x_210) ;  /* 0xffffff7800dc7947 */ /* 0x000fea000383ffff */
.L_x_83:
[----:B------:R-:W-:-:S07]  /*cae0*/  MOV R0, UR62 ;  /* 0x0000003e00007c02 */ /* 0x000fce0008000f00 */
.L_x_211:
[----:B-1----:R1:W2:Y:S02]  /*caf0*/  SYNCS.PHASECHK.TRANS64.TRYWAIT P1, [R0+URZ+0xf0], R3 ;  /* 0x0000f003000075a7 */ /* 0x0022a400080211ff */
[----:B--2---:R-:W-:Y:S05]  /*cb00*/  @!P1 NANOSLEEP.SYNCS 0x989680 ;  /* 0x009896800000995d */ /* 0x004fea0003900000 */
[----:B------:R-:W2:Y:S02]  /*cb10*/  @!P1 SYNCS.PHASECHK.TRANS64 P1, [R0+URZ+0xf0], R3 ;  /* 0x0000f003000095a7 */ /* 0x000ea400080210ff */
[----:B--2---:R-:W-:Y:S05]  /*cb20*/  @!P1 BRA `(.L_x_211) ;  /* 0xfffffffc00f09947 */ /* 0x004fea000383ffff */
[----:B------:R-:W-:Y:S05]  /*cb30*/  BRA `(.L_x_212) ;  /* 0xffffff7c002c7947 */ /* 0x000fea000383ffff */
.L_x_88:
[----:B--2---:R2:W4:Y:S02]  /*cb40*/  SYNCS.PHASECHK.TRANS64.TRYWAIT P0, [R0+URZ+0x70], R3 ;  /* 0x00007003000075a7 */ /* 0x00452400080011ff */
[----:B----4-:R-:W-:Y:S05]  /*cb50*/  @!P0 NANOSLEEP.SYNCS 0x989680 ;  /* 0x009896800000895d */ /* 0x010fea0003900000 */
[----:B------:R-:W4:Y:S02]  /*cb60*/  @!P0 SYNCS.PHASECHK.TRANS64 P0, [R0+URZ+0x70], R3 ;  /* 0x00007003000085a7 */ /* 0x000f2400080010ff */
[----:B----4-:R-:W-:Y:S05]  /*cb70*/  @!P0 BRA `(.L_x_88) ;  /* 0xfffffffc00f08947 */ /* 0x010fea000383ffff */
[----:B------:R-:W-:Y:S05]  /*cb80*/  BRA `(.L_x_213) ;  /* 0xffffff8000407947 */ /* 0x000fea000383ffff */
.L_x_91:
[----:B------:R-:W-:Y:S07]  /*cb90*/  MOV R0, UR4 ;  /* 0x0000000400007c02 */ /* 0x000fee0008000f00 */
.L_x_214:
[----:B--2---:R2:W4:Y:S02]  /*cba0*/  SYNCS.PHASECHK.TRANS64.TRYWAIT P0, [R0+URZ+0x68], R3 ;  /* 0x00006803000075a7 */ /* 0x00452400080011ff */
[----:B----4-:R-:W-:Y:S05]  /*cbb0*/  @!P0 NANOSLEEP.SYNCS 0x989680 ;  /* 0x009896800000895d */ /* 0x010fea0003900000 */
[----:B------:R-:W4:Y:S02]  /*cbc0*/  @!P0 SYNCS.PHASECHK.TRANS64 P0, [R0+URZ+0x68], R3 ;  /* 0x00006803000085a7 */ /* 0x000f2400080010ff */
[----:B----4-:R-:W-:Y:S05]  /*cbd0*/  @!P0 BRA `(.L_x_214) ;  /* 0xfffffffc00f08947 */ /* 0x010fea000383ffff */
[----:B------:R-:W-:Y:S05]  /*cbe0*/  BRA `(.L_x_90) ;  /* 0xffffff8400207947 */ /* 0x000fea000383ffff */
.L_x_94:
[----:B------:R-:W-:Y:S07]  /*cbf0*/  MOV R3, UR4 ;  /* 0x0000000400037c02 */ /* 0x000fee0008000f00 */
.L_x_215:
[----:B-1----:R1:W2:Y:S02]  /*cc00*/  SYNCS.PHASECHK.TRANS64.TRYWAIT P0, [R3+URZ+0x40], R12 ;  /* 0x0000400c030075a7 */ /* 0x0022a400080011ff */
[----:B--2---:R-:W-:Y:S05]  /*cc10*/  @!P0 NANOSLEEP.SYNCS 0x989680 ;  /* 0x009896800000895d */ /* 0x004fea0003900000 */
[----:B------:R-:W2:Y:S02]  /*cc20*/  @!P0 SYNCS.PHASECHK.TRANS64 P0, [R3+URZ+0x40], R12 ;  /* 0x0000400c030085a7 */ /* 0x000ea400080010ff */
[----:B--2---:R-:W-:Y:S05]  /*cc30*/  @!P0 BRA `(.L_x_215) ;  /* 0xfffffffc00f08947 */ /* 0x004fea000383ffff */
[----:B------:R-:W-:Y:S05]  /*cc40*/  BRA `(.L_x_216) ;  /* 0xffffff84009c7947 */ /* 0x000fea000383ffff */
.L_x_95:
[----:B-1----:R-:W-:Y:S07]  /*cc50*/  MOV R3, UR4 ;  /* 0x0000000400037c02 */ /* 0x002fee0008000f00 */
.L_x_217:
[----:B-1----:R1:W2:Y:S02]  /*cc60*/  SYNCS.PHASECHK.TRANS64.TRYWAIT P0, [R3+URZ+0x48], R12 ;  /* 0x0000480c030075a7 */ /* 0x0022a400080011ff */
[----:B--2---:R-:W-:Y:S05]  /*cc70*/  @!P0 NANOSLEEP.SYNCS 0x989680 ;  /* 0x009896800000895d */ /* 0x004fea0003900000 */
[----:B------:R-:W2:Y:S02]  /*cc80*/  @!P0 SYNCS.PHASECHK.TRANS64 P0, [R3+URZ+0x48], R12 ;  /* 0x0000480c030085a7 */ /* 0x000ea400080010ff */
[----:B--2---:R-:W-:Y:S05]  /*cc90*/  @!P0 BRA `(.L_x_217) ;  /* 0xfffffffc00f08947 */ /* 0x004fea000383ffff */
[----:B------:R-:W-:Y:S05]  /*cca0*/  BRA `(.L_x_218) ;  /* 0xffffff8400f87947 */ /* 0x000fea000383ffff */
.L_x_96:
[----:B-1----:R-:W-:Y:S07]  /*ccb0*/  MOV R3, UR4 ;  /* 0x0000000400037c02 */ /* 0x002fee0008000f00 */
.L_x_219:
[----:B-1----:R1:W2:Y:S02]  /*ccc0*/  SYNCS.PHASECHK.TRANS64.TRYWAIT P0, [R3+URZ+0x50], R12 ;  /* 0x0000500c030075a7 */ /* 0x0022a400080011ff */
[----:B--2---:R-:W-:Y:S05]  /*ccd0*/  @!P0 NANOSLEEP.SYNCS 0x989680 ;  /* 0x009896800000895d */ /* 0x004fea0003900000 */
[----:B------:R-:W2:Y:S02]  /*cce0*/  @!P0 SYNCS.PHASECHK.TRANS64 P0, [R3+URZ+0x50], R12 ;  /* 0x0000500c030085a7 */ /* 0x000ea400080010ff */
[----:B--2---:R-:W-:Y:S05]  /*ccf0*/  @!P0 BRA `(.L_x_219) ;  /* 0xfffffffc00f08947 */ /* 0x004fea000383ffff */
[----:B------:R-:W-:Y:S05]  /*cd00*/  BRA `(.L_x_220) ;  /* 0xffffff8800587947 */ /* 0x000fea000383ffff */
.L_x_97:
[----:B-1----:R-:W-:Y:S07]  /*cd10*/  MOV R3, UR4 ;  /* 0x0000000400037c02 */ /* 0x002fee0008000f00 */
.L_x_221:
[----:B-1----:R1:W2:Y:S02]  /*cd20*/  SYNCS.PHASECHK.TRANS64.TRYWAIT P0, [R3+URZ+0x58], R12 ;  /* 0x0000580c030075a7 */ /* 0x0022a400080011ff */
[----:B--2---:R-:W-:Y:S05]  /*cd30*/  @!P0 NANOSLEEP.SYNCS 0x989680 ;  /* 0x009896800000895d */ /* 0x004fea0003900000 */
[----:B------:R-:W2:Y:S02]  /*cd40*/  @!P0 SYNCS.PHASECHK.TRANS64 P0, [R3+URZ+0x58], R12 ;  /* 0x0000580c030085a7 */ /* 0x000ea400080010ff */
[----:B--2---:R-:W-:Y:S05]  /*cd50*/  @!P0 BRA `(.L_x_221) ;  /* 0xfffffffc00f08947 */ /* 0x004fea000383ffff */
[----:B------:R-:W-:Y:S05]  /*cd60*/  BRA `(.L_x_222) ;  /* 0xffffff8800b87947 */ /* 0x000fea000383ffff */
.L_x_98:
[----:B-1----:R-:W-:Y:S07]  /*cd70*/  MOV R3, UR4 ;  /* 0x0000000400037c02 */ /* 0x002fee0008000f00 */
.L_x_223:
[----:B-1----:R1:W2:Y:S02]  /*cd80*/  SYNCS.PHASECHK.TRANS64.TRYWAIT P0, [R3+URZ+0x40], R20 ;  /* 0x00004014030075a7 */ /* 0x0022a400080011ff */
[----:B--2---:R-:W-:Y:S05]  /*cd90*/  @!P0 NANOSLEEP.SYNCS 0x989680 ;  /* 0x009896800000895d */ /* 0x004fea0003900000 */
[----:B------:R-:W2:Y:S02]  /*cda0*/  @!P0 SYNCS.PHASECHK.TRANS64 P0, [R3+URZ+0x40], R20 ;  /* 0x00004014030085a7 */ /* 0x000ea400080010ff */
[----:B--2---:R-:W-:Y:S05]  /*cdb0*/  @!P0 BRA `(.L_x_223) ;  /* 0xfffffffc00f08947 */ /* 0x004fea000383ffff */
[----:B------:R-:W-:Y:S05]  /*cdc0*/  BRA `(.L_x_224) ;  /* 0xffffff8c001c7947 */ /* 0x000fea000383ffff */
.L_x_99:
[----:B-1----:R-:W-:Y:S07]  /*cdd0*/  MOV R3, UR4 ;  /* 0x0000000400037c02 */ /* 0x002fee0008000f00 */
.L_x_225:
[----:B-1----:R1:W2:Y:S02]  /*cde0*/  SYNCS.PHASECHK.TRANS64.TRYWAIT P0, [R3+URZ+0x48], R20 ;  /* 0x00004814030075a7 */ /* 0x0022a400080011ff */
[----:B--2---:R-:W-:Y:S05]  /*cdf0*/  @!P0 NANOSLEEP.SYNCS 0x989680 ;  /* 0x009896800000895d */ /* 0x004fea0003900000 */
[----:B------:R-:W2:Y:S02]  /*ce00*/  @!P0 SYNCS.PHASECHK.TRANS64 P0, [R3+URZ+0x48], R20 ;  /* 0x00004814030085a7 */ /* 0x000ea400080010ff */
[----:B--2---:R-:W-:Y:S05]  /*ce10*/  @!P0 BRA `(.L_x_225) ;  /* 0xfffffffc00f08947 */ /* 0x004fea000383ffff */
[----:B------:R-:W-:Y:S05]  /*ce20*/  BRA `(.L_x_226) ;  /* 0xffffff8c007c7947 */ /* 0x000fea000383ffff */
.L_x_100:
[----:B-1----:R-:W-:Y:S07]  /*ce30*/  MOV R3, UR4 ;  /* 0x0000000400037c02 */ /* 0x002fee0008000f00 */
.L_x_227:
[----:B-1----:R1:W2:Y:S02]  /*ce40*/  SYNCS.PHASECHK.TRANS64.TRYWAIT P0, [R3+URZ+0x50], R20 ;  /* 0x00005014030075a7 */ /* 0x0022a400080011ff */
[----:B--2---:R-:W-:Y:S05]  /*ce50*/  @!P0 NANOSLEEP.SYNCS 0x989680 ;  /* 0x009896800000895d */ /* 0x004fea0003900000 */
[----:B------:R-:W2:Y:S02]  /*ce60*/  @!P0 SYNCS.PHASECHK.TRANS64 P0, [R3+URZ+0x50], R20 ;  /* 0x00005014030085a7 */ /* 0x000ea400080010ff */
[----:B--2---:R-:W-:Y:S05]  /*ce70*/  @!P0 BRA `(.L_x_227) ;  /* 0xfffffffc00f08947 */ /* 0x004fea000383ffff */
[----:B------:R-:W-:Y:S05]  /*ce80*/  BRA `(.L_x_228) ;  /* 0xffffff8c00dc7947 */ /* 0x000fea000383ffff */
.L_x_101:
[----:B------:R-:W-:Y:S07]  /*ce90*/  MOV R3, UR4 ;  /* 0x0000000400037c02 */ /* 0x000fee0008000f00 */
.L_x_229:
[----:B-1----:R1:W2:Y:S02]  /*cea0*/  SYNCS.PHASECHK.TRANS64.TRYWAIT P0, [R3+URZ+0x58], R20 ;  /* 0x00005814030075a7 */ /* 0x0022a400080011ff */
[----:B--2---:R-:W-:Y:S05]  /*ceb0*/  @!P0 NANOSLEEP.SYNCS 0x989680 ;  /* 0x009896800000895d */ /* 0x004fea0003900000 */
[----:B------:R-:W2:Y:S02]  /*cec0*/  @!P0 SYNCS.PHASECHK.TRANS64 P0, [R3+URZ+0x58], R20 ;  /* 0x00005814030085a7 */ /* 0x000ea400080010ff */
[----:B--2---:R-:W-:Y:S05]  /*ced0*/  @!P0 BRA `(.L_x_229) ;  /* 0xfffffffc00f08947 */ /* 0x004fea000383ffff */
[----:B------:R-:W-:Y:S05]  /*cee0*/  BRA `(.L_x_230) ;  /* 0xffffff90007c7947 */ /* 0x000fea000383ffff */
.L_x_103:
[----:B------:R-:W-:-:S07]  /*cef0*/  MOV R3, UR4 ;  /* 0x0000000400037c02 */ /* 0x000fce0008000f00 */
.L_x_231:
[----:B-1----:R1:W4:Y:S02]  /*cf00*/  SYNCS.PHASECHK.TRANS64.TRYWAIT P0, [R3+URZ+0x40], R12 ;  /* 0x0000400c030075a7 */ /* 0x00232400080011ff */
[----:B----4-:R-:W-:Y:S05]  /*cf10*/  @!P0 NANOSLEEP.SYNCS 0x989680 ;  /* 0x009896800000895d */ /* 0x010fea0003900000 */
[----:B------:R-:W4:Y:S02]  /*cf20*/  @!P0 SYNCS.PHASECHK.TRANS64 P0, [R3+URZ+0x40], R12 ;  /* 0x0000400c030085a7 */ /* 0x000f2400080010ff */
[----:B----4-:R-:W-:Y:S05]  /*cf30*/  @!P0 BRA `(.L_x_231) ;  /* 0xfffffffc00f08947 */ /* 0x010fea000383ffff */
[----:B------:R-:W-:Y:S05]  /*cf40*/  BRA `(.L_x_232) ;  /* 0xffffff9000fc7947 */ /* 0x000fea000383ffff */
.L_x_104:
[----:B-1----:R-:W-:-:S07]  /*cf50*/  MOV R3, UR4 ;  /* 0x0000000400037c02 */ /* 0x002fce0008000f00 */
.L_x_233:
[----:B-1----:R1:W4:Y:S02]  /*cf60*/  SYNCS.PHASECHK.TRANS64.TRYWAIT P0, [R3+URZ+0x48], R12 ;  /* 0x0000480c030075a7 */ /* 0x00232400080011ff */
[----:B----4-:R-:W-:Y:S05]  /*cf70*/  @!P0 NANOSLEEP.SYNCS 0x989680 ;  /* 0x009896800000895d */ /* 0x010fea0003900000 */
[----:B------:R-:W4:Y:S02]  /*cf80*/  @!P0 SYNCS.PHASECHK.TRANS64 P0, [R3+URZ+0x48], R12 ;  /* 0x0000480c030085a7 */ /* 0x000f2400080010ff */
[----:B----4-:R-:W-:Y:S05]  /*cf90*/  @!P0 BRA `(.L_x_233) ;  /* 0xfffffffc00f08947 */ /* 0x010fea000383ffff */
[----:B------:R-:W-:Y:S05]  /*cfa0*/  BRA `(.L_x_234) ;  /* 0xffffff9000ec7947 */ /* 0x000fea000383ffff */
.L_x_105:
[----:B-1----:R-:W-:-:S07]  /*cfb0*/  MOV R3, UR4 ;  /* 0x0000000400037c02 */ /* 0x002fce0008000f00 */
.L_x_235:
[----:B-1----:R1:W4:Y:S02]  /*cfc0*/  SYNCS.PHASECHK.TRANS64.TRYWAIT P0, [R3+URZ+0x50], R12 ;  /* 0x0000500c030075a7 */ /* 0x00232400080011ff */
[----:B----4-:R-:W-:Y:S05]  /*cfd0*/  @!P0 NANOSLEEP.SYNCS 0x989680 ;  /* 0x009896800000895d */ /* 0x010fea0003900000 */
[----:B------:R-:W4:Y:S02]  /*cfe0*/  @!P0 SYNCS.PHASECHK.TRANS64 P0, [R3+URZ+0x50], R12 ;  /* 0x0000500c030085a7 */ /* 0x000f2400080010ff */
[----:B----4-:R-:W-:Y:S05]  /*cff0*/  @!P0 BRA `(.L_x_235) ;  /* 0xfffffffc00f08947 */ /* 0x010fea000383ffff */
[----:B------:R-:W-:Y:S05]  /*d000*/  BRA `(.L_x_236) ;  /* 0xffffff9000e07947 */ /* 0x000fea000383ffff */
.L_x_107:
[----:B--2---:R2:W3:Y:S02]  /*d010*/  SYNCS.PHASECHK.TRANS64.TRYWAIT P0, [R0+URZ+0x70], R3 ;  /* 0x00007003000075a7 */ /* 0x0044e400080011ff */
[----:B---3--:R-:W-:Y:S05]  /*d020*/  @!P0 NANOSLEEP.SYNCS 0x989680 ;  /* 0x009896800000895d */ /* 0x008fea0003900000 */
[----:B------:R-:W3:Y:S02]  /*d030*/  @!P0 SYNCS.PHASECHK.TRANS64 P0, [R0+URZ+0x70], R3 ;  /* 0x00007003000085a7 */ /* 0x000ee400080010ff */
[----:B---3--:R-:W-:Y:S05]  /*d040*/  @!P0 BRA `(.L_x_107) ;  /* 0xfffffffc00f08947 */ /* 0x008fea000383ffff */
[----:B------:R-:W-:Y:S05]  /*d050*/  BRA `(.L_x_237) ;  /* 0xffffff9400b87947 */ /* 0x000fea000383ffff */
.L_x_118:
[----:B-1----:R-:W-:Y:S04]  /*d060*/  MOV R2, UR36 ;  /* 0x0000002400027c02 */ /* 0x002fe80008000f00 */
[----:B------:R1:W3:Y:S03]  /*d070*/  SYNCS.PHASECHK.TRANS64.TRYWAIT P1, [R2+URZ+0x20], R3 ;  /* 0x00002003020075a7 */ /* 0x0002e600080211ff */
[----:B---3--:R-:W-:Y:S05]  /*d080*/  @!P1 NANOSLEEP.SYNCS 0x989680 ;  /* 0x009896800000995d */ /* 0x008fea0003900000 */
[----:B------:R-:W3:Y:S02]  /*d090*/  @!P1 SYNCS.PHASECHK.TRANS64 P1, [R2+URZ+0x20], R3 ;  /* 0x00002003020095a7 */ /* 0x000ee400080210ff */
[----:B---3--:R-:W-:Y:S05]  /*d0a0*/  @!P1 BRA `(.L_x_118) ;  /* 0xfffffffc00ec9947 */ /* 0x008fea000383ffff */
[----:B------:R-:W-:Y:S05]  /*d0b0*/  BRA `(.L_x_117) ;  /* 0xffffffa000c07947 */ /* 0x000fea000383ffff */
.L_x_120:
[----:B-1----:R1:W4:Y:S02]  /*d0c0*/  SYNCS.PHASECHK.TRANS64.TRYWAIT P0, [R87+URZ+0x90], R0 ;  /* 0x00009000570075a7 */ /* 0x00232400080011ff */
[----:B----4-:R-:W-:Y:S05]  /*d0d0*/  @!P0 NANOSLEEP.SYNCS 0x989680 ;  /* 0x009896800000895d */ /* 0x010fea0003900000 */
[----:B------:R-:W4:Y:S02]  /*d0e0*/  @!P0 SYNCS.PHASECHK.TRANS64 P0, [R87+URZ+0x90], R0 ;  /* 0x00009000570085a7 */ /* 0x000f2400080010ff */
[----:B----4-:R-:W-:Y:S05]  /*d0f0*/  @!P0 BRA `(.L_x_120) ;  /* 0xfffffffc00f08947 */ /* 0x010fea000383ffff */
[----:B------:R-:W-:Y:S05]  /*d100*/  BRA `(.L_x_119) ;  /* 0xffffffa000e87947 */ /* 0x000fea000383ffff */
.L_x_129:
[----:B-1----:R1:W2:Y:S02]  /*d110*/  SYNCS.PHASECHK.TRANS64.TRYWAIT P0, [R3+URZ+0x20], R0 ;  /* 0x00002000030075a7 */ /* 0x0022a400080011ff */
[----:B--2---:R-:W-:Y:S05]  /*d120*/  @!P0 NANOSLEEP.SYNCS 0x989680 ;  /* 0x009896800000895d */ /* 0x004fea0003900000 */
[----:B------:R-:W2:Y:S02]  /*d130*/  @!P0 SYNCS.PHASECHK.TRANS64 P0, [R3+URZ+0x20], R0 ;  /* 0x00002000030085a7 */ /* 0x000ea400080010ff */
[----:B--2---:R-:W-:Y:S05]  /*d140*/  @!P0 BRA `(.L_x_129) ;  /* 0xfffffffc00f08947 */ /* 0x004fea000383ffff */
[----:B------:R-:W-:Y:S05]  /*d150*/  BRA `(.L_x_128) ;  /* 0xffffffac00147947 */ /* 0x000fea000383ffff */
.L_x_137:
[----:B-1----:R1:W2:Y:S02]  /*d160*/  SYNCS.PHASECHK.TRANS64.TRYWAIT P0, [R91+URZ+0x20], R6 ;  /* 0x000020065b0075a7 */ /* 0x0022a400080011ff */
[----:B--2---:R-:W-:Y:S05]  /*d170*/  @!P0 NANOSLEEP.SYNCS 0x989680 ;  /* 0x009896800000895d */ /* 0x004fea0003900000 */
[----:B------:R-:W2:Y:S02]  /*d180*/  @!P0 SYNCS.PHASECHK.TRANS64 P0, [R91+URZ+0x20], R6 ;  /* 0x000020065b0085a7 */ /* 0x000ea400080010ff */
[----:B--2---:R-:W-:Y:S05]  /*d190*/  @!P0 BRA `(.L_x_137) ;  /* 0xfffffffc00f08947 */ /* 0x004fea000383ffff */
[----:B------:R-:W-:Y:S05]  /*d1a0*/  BRA `(.L_x_136) ;  /* 0xffffffb400687947 */ /* 0x000fea000383ffff */
.L_x_145:
[----:B-1----:R1:W2:Y:S02]  /*d1b0*/  SYNCS.PHASECHK.TRANS64.TRYWAIT P0, [R91+URZ+0x20], R6 ;  /* 0x000020065b0075a7 */ /* 0x0022a400080011ff */
[----:B--2---:R-:W-:Y:S05]  /*d1c0*/  @!P0 NANOSLEEP.SYNCS 0x989680 ;  /* 0x009896800000895d */ /* 0x004fea0003900000 */
[----:B------:R-:W2:Y:S02]  /*d1d0*/  @!P0 SYNCS.PHASECHK.TRANS64 P0, [R91+URZ+0x20], R6 ;  /* 0x000020065b0085a7 */ /* 0x000ea400080010ff */
[----:B--2---:R-:W-:Y:S05]  /*d1e0*/  @!P0 BRA `(.L_x_145) ;  /* 0xfffffffc00f08947 */ /* 0x004fea000383ffff */
[----:B------:R-:W-:Y:S05]  /*d1f0*/  BRA `(.L_x_144) ;  /* 0xffffffbc00c07947 */ /* 0x000fea000383ffff */
.L_x_153:
[----:B-1----:R1:W2:Y:S02]  /*d200*/  SYNCS.PHASECHK.TRANS64.TRYWAIT P0, [R92+URZ+0x20], R5 ;  /* 0x000020055c0075a7 */ /* 0x0022a400080011ff */
[----:B--2---:R-:W-:Y:S05]  /*d210*/  @!P0 NANOSLEEP.SYNCS 0x989680 ;  /* 0x009896800000895d */ /* 0x004fea0003900000 */
[----:B------:R-:W2:Y:S02]  /*d220*/  @!P0 SYNCS.PHASECHK.TRANS64 P0, [R92+URZ+0x20], R5 ;  /* 0x000020055c0085a7 */ /* 0x000ea400080010ff */
[----:B--2---:R-:W-:Y:S05]  /*d230*/  @!P0 BRA `(.L_x_153) ;  /* 0xfffffffc00f08947 */ /* 0x004fea000383ffff */
[----:B------:R-:W-:Y:S05]  /*d240*/  BRA `(.L_x_152) ;  /* 0xffffffc800247947 */ /* 0x000fea000383ffff */
.L_x_161:
[----:B-1----:R1:W2:Y:S02]  /*d250*/  SYNCS.PHASECHK.TRANS64.TRYWAIT P0, [R92+URZ+0x20], R5 ;  /* 0x000020055c0075a7 */ /* 0x0022a400080011ff */
[----:B--2---:R-:W-:Y:S05]  /*d260*/  @!P0 NANOSLEEP.SYNCS 0x989680 ;  /* 0x009896800000895d */ /* 0x004fea0003900000 */
[----:B------:R-:W2:Y:S02]  /*d270*/  @!P0 SYNCS.PHASECHK.TRANS64 P0, [R92+URZ+0x20], R5 ;  /* 0x000020055c0085a7 */ /* 0x000ea400080010ff */
[----:B--2---:R-:W-:Y:S05]  /*d280*/  @!P0 BRA `(.L_x_161) ;  /* 0xfffffffc00f08947 */ /* 0x004fea000383ffff */
[----:B------:R-:W-:Y:S05]  /*d290*/  BRA `(.L_x_160) ;  /* 0xffffffd000947947 */ /* 0x000fea000383ffff */
.L_x_169:
[----:B-1----:R1:W2:Y:S02]  /*d2a0*/  SYNCS.PHASECHK.TRANS64.TRYWAIT P0, [R92+URZ+0x20], R5 ;  /* 0x000020055c0075a7 */ /* 0x0022a400080011ff */
[----:B--2---:R-:W-:Y:S05]  /*d2b0*/  @!P0 NANOSLEEP.SYNCS 0x989680 ;  /* 0x009896800000895d */ /* 0x004fea0003900000 */
[----:B------:R-:W2:Y:S02]  /*d2c0*/  @!P0 SYNCS.PHASECHK.TRANS64 P0, [R92+URZ+0x20], R5 ;  /* 0x000020055c0085a7 */ /* 0x000ea400080010ff */
[----:B--2---:R-:W-:Y:S05]  /*d2d0*/  @!P0 BRA `(.L_x_169) ;  /* 0xfffffffc00f08947 */ /* 0x004fea000383ffff */
[----:B------:R-:W-:Y:S05]  /*d2e0*/  BRA `(.L_x_168) ;  /* 0xffffffd800fc7947 */ /* 0x000fea000383ffff */
.L_x_177:
[----:B-1----:R1:W2:Y:S02]  /*d2f0*/  SYNCS.PHASECHK.TRANS64.TRYWAIT P0, [R92+URZ+0x20], R5 ;  /* 0x000020055c0075a7 */ /* 0x0022a400080011ff */
[----:B--2---:R-:W-:Y:S05]  /*d300*/  @!P0 NANOSLEEP.SYNCS 0x989680 ;  /* 0x009896800000895d */ /* 0x004fea0003900000 */
[----:B------:R-:W2:Y:S02]  /*d310*/  @!P0 SYNCS.PHASECHK.TRANS64 P0, [R92+URZ+0x20], R5 ;  /* 0x000020055c0085a7 */ /* 0x000ea400080010ff */
[----:B--2---:R-:W-:Y:S05]  /*d320*/  @!P0 BRA `(.L_x_177) ;  /* 0xfffffffc00f08947 */ /* 0x004fea000383ffff */
[----:B------:R-:W-:Y:S05]  /*d330*/  BRA `(.L_x_176) ;  /* 0xffffffe400647947 */ /* 0x000fea000383ffff */
        .weak           $__internal_0_$__cuda_sm10x_tcgen05_guardrail_trap_col_being_dealloced_not_returned_by_alloc
        .type           $__internal_0_$__cuda_sm10x_tcgen05_guardrail_trap_col_being_dealloced_not_returned_by_alloc,@function
        .size           $__internal_0_$__cuda_sm10x_tcgen05_guardrail_trap_col_being_dealloced_not_returned_by_alloc,($__internal_1_$__cuda_sm10x_tcgen05_guardrail_trap_phase_invalid_during_alloc - $__internal_0_$__cuda_sm10x_tcgen05_guardrail_trap_col_being_dealloced_not_returned_by_alloc)
$__internal_0_$__cuda_sm10x_tcgen05_guardrail_trap_col_being_dealloced_not_returned_by_alloc:
[----:B------:R-:W-:Y:S05]  /*d340*/  BPT.TRAP 0x1 ;  /* 0x000000040000795c */ /* 0x000fea0000300000 */
[----:B------:R-:W-:-:S04]  /*d350*/  HFMA2 R3, -RZ, RZ, 0, 0 ;  /* 0x00000000ff037431 */ /* 0x000fc800000001ff */
[----:B------:R-:W-:Y:S05]  /*d360*/  RET.REL.NODEC R2 `(_ZN7cutlass13device_kernelINS_4gemm6kernel13GemmUniversalIN4cute5tupleIJiiiiEEENS1_10collective13CollectiveMmaINS1_35MainloopSm100TmaUmmaWarpSpecializedILi2ELi2ELi4ENS5_IJNS4_1CILi2EEENSA_ILi1EEESC_EEEEENS5_IJNSA_ILi128EEENSA_ILi256EEESF_EEENS_10tfloat32_tENS5_IJlSC_lEEESI_SJ_NS4_8TiledMMAINS4_8MMA_AtomIJNS4_23SM100_MMA_TF32_2x1SM_SSISI_SI_fLi128ELi256ELNS4_4UMMA5MajorE0ELSO_0ELNSN_7ScaleInE0ELSP_0EEEEEENS4_6LayoutINS5_IJSC_SC_SC_EEENS5_IJNSA_ILi0EEESU_SU_EEEEENS5_IJNS4_10UnderscoreESX_SX_EEEEENS4_18SM100_TMA_2SM_LOADENS4_14ComposedLayoutINS4_7SwizzleILi3ELi4ELi3EEENS4_18smem_ptr_flag_bitsILi32EEENSS_INS5_IJNSA_ILi8EEENSA_ILi32EEEEEENS5_IJS17_SC_EEEEEEEvNS4_8identityES10_S1B_vS1C_EENS_8epilogue10collective18CollectiveEpilogueINS1E_23Sm100TmaWarpSpecializedILi4ELi2ELi16ELb1ELb0EEEJNS5_IJNSA_ILi64EEESG_SF_EEENS5_IJNSS_IS1J_SC_EENSS_INS5_IJNSA_ILi16EEESB_EEENS5_IJSC_SF_EEEEEEEESI_SJ_SI_SJ_NS1E_6fusion15FusionCallbacksIS1I_NS1R_17LinearCombinationISI_fSI_fLNS_15FloatRoundStyleE2EEES1K_S1Q_JEEENS4_5SM1004TMEM4LOAD26SM100_TMEM_LOAD_32dp32b16xENS4_13SM90_TMA_LOADENS11_INS12_ILi2ELi4ELi3EEES15_NSS_INS5_IJS16_S1M_EEENS5_IJS1M_SC_EEEEEEENS4_39AutoVectorizingCopyWithAssumedAlignmentILi128EEENS4_14SM90_TMA_STOREES26_S28_S28_EEEvvEEEEvNT_6ParamsE) ;  /* 0xffffff2c02247950 */ /* 0x000fea0003c3ffff */
        .weak           $__internal_1_$__cuda_sm10x_tcgen05_guardrail_trap_phase_invalid_during_alloc
        .type           $__internal_1_$__cuda_sm10x_tcgen05_guardrail_trap_phase_invalid_during_alloc,@function
        .size           $__internal_1_$__cuda_sm10x_tcgen05_guardrail_trap_phase_invalid_during_alloc,($__internal_2_$__cuda_sm10x_tcgen05_guardrail_trap_unallocated_columns_being_dealloced - $__internal_1_$__cuda_sm10x_tcgen05_guardrail_trap_phase_invalid_during_alloc)
$__internal_1_$__cuda_sm10x_tcgen05_guardrail_trap_phase_invalid_during_alloc:
[----:B------:R-:W-:Y:S05]  /*d370*/  BPT.TRAP 0x1 ;  /* 0x000000040000795c */ /* 0x000fea0000300000 */
[----:B------:R-:W-:-:S04]  /*d380*/  MOV R3, 0x0 ;  /* 0x0000000000037802 */ /* 0x000fc80000000f00 */
[----:B------:R-:W-:Y:S05]  /*d390*/  RET.REL.NODEC R2 `(_ZN7cutlass13device_kernelINS_4gemm6kernel13GemmUniversalIN4cute5tupleIJiiiiEEENS1_10collective13CollectiveMmaINS1_35MainloopSm100TmaUmmaWarpSpecializedILi2ELi2ELi4ENS5_IJNS4_1CILi2EEENSA_ILi1EEESC_EEEEENS5_IJNSA_ILi128EEENSA_ILi256EEESF_EEENS_10tfloat32_tENS5_IJlSC_lEEESI_SJ_NS4_8TiledMMAINS4_8MMA_AtomIJNS4_23SM100_MMA_TF32_2x1SM_SSISI_SI_fLi128ELi256ELNS4_4UMMA5MajorE0ELSO_0ELNSN_7ScaleInE0ELSP_0EEEEEENS4_6LayoutINS5_IJSC_SC_SC_EEENS5_IJNSA_ILi0EEESU_SU_EEEEENS5_IJNS4_10UnderscoreESX_SX_EEEEENS4_18SM100_TMA_2SM_LOADENS4_14ComposedLayoutINS4_7SwizzleILi3ELi4ELi3EEENS4_18smem_ptr_flag_bitsILi32EEENSS_INS5_IJNSA_ILi8EEENSA_ILi32EEEEEENS5_IJS17_SC_EEEEEEEvNS4_8identityES10_S1B_vS1C_EENS_8epilogue10collective18CollectiveEpilogueINS1E_23Sm100TmaWarpSpecializedILi4ELi2ELi16ELb1ELb0EEEJNS5_IJNSA_ILi64EEESG_SF_EEENS5_IJNSS_IS1J_SC_EENSS_INS5_IJNSA_ILi16EEESB_EEENS5_IJSC_SF_EEEEEEEESI_SJ_SI_SJ_NS1E_6fusion15FusionCallbacksIS1I_NS1R_17LinearCombinationISI_fSI_fLNS_15FloatRoundStyleE2EEES1K_S1Q_JEEENS4_5SM1004TMEM4LOAD26SM100_TMEM_LOAD_32dp32b16xENS4_13SM90_TMA_LOADENS11_INS12_ILi2ELi4ELi3EEES15_NSS_INS5_IJS16_S1M_EEENS5_IJS1M_SC_EEEEEEENS4_39AutoVectorizingCopyWithAssumedAlignmentILi128EEENS4_14SM90_TMA_STOREES26_S28_S28_EEEvvEEEEvNT_6ParamsE) ;  /* 0xffffff2c02187950 */ /* 0x000fea0003c3ffff */
        .weak           $__internal_2_$__cuda_sm10x_tcgen05_guardrail_trap_unallocated_columns_being_dealloced
        .type           $__internal_2_$__cuda_sm10x_tcgen05_guardrail_trap_unallocated_columns_being_dealloced,@function
        .size           $__internal_2_$__cuda_sm10x_tcgen05_guardrail_trap_unallocated_columns_being_dealloced,(.L_x_239 - $__internal_2_$__cuda_sm10x_tcgen05_guardrail_trap_unallocated_columns_being_dealloced)
$__internal_2_$__cuda_sm10x_tcgen05_guardrail_trap_unallocated_columns_being_dealloced:
[----:B------:R-:W-:Y:S05]  /*d3a0*/  BPT.TRAP 0x1 ;  /* 0x000000040000795c */ /* 0x000fea0000300000 */
[----:B------:R-:W-:-:S04]  /*d3b0*/  HFMA2 R3, -RZ, RZ, 0, 0 ;  /* 0x00000000ff037431 */ /* 0x000fc800000001ff */
[----:B------:R-:W-:Y:S05]  /*d3c0*/  RET.REL.NODEC R2 `(_ZN7cutlass13device_kernelINS_4gemm6kernel13GemmUniversalIN4cute5tupleIJiiiiEEENS1_10collective13CollectiveMmaINS1_35MainloopSm100TmaUmmaWarpSpecializedILi2ELi2ELi4ENS5_IJNS4_1CILi2EEENSA_ILi1EEESC_EEEEENS5_IJNSA_ILi128EEENSA_ILi256EEESF_EEENS_10tfloat32_tENS5_IJlSC_lEEESI_SJ_NS4_8TiledMMAINS4_8MMA_AtomIJNS4_23SM100_MMA_TF32_2x1SM_SSISI_SI_fLi128ELi256ELNS4_4UMMA5MajorE0ELSO_0ELNSN_7ScaleInE0ELSP_0EEEEEENS4_6LayoutINS5_IJSC_SC_SC_EEENS5_IJNSA_ILi0EEESU_SU_EEEEENS5_IJNS4_10UnderscoreESX_SX_EEEEENS4_18SM100_TMA_2SM_LOADENS4_14ComposedLayoutINS4_7SwizzleILi3ELi4ELi3EEENS4_18smem_ptr_flag_bitsILi32EEENSS_INS5_IJNSA_ILi8EEENSA_ILi32EEEEEENS5_IJS17_SC_EEEEEEEvNS4_8identityES10_S1B_vS1C_EENS_8epilogue10collective18CollectiveEpilogueINS1E_23Sm100TmaWarpSpecializedILi4ELi2ELi16ELb1ELb0EEEJNS5_IJNSA_ILi64EEESG_SF_EEENS5_IJNSS_IS1J_SC_EENSS_INS5_IJNSA_ILi16EEESB_EEENS5_IJSC_SF_EEEEEEEESI_SJ_SI_SJ_NS1E_6fusion15FusionCallbacksIS1I_NS1R_17LinearCombinationISI_fSI_fLNS_15FloatRoundStyleE2EEES1K_S1Q_JEEENS4_5SM1004TMEM4LOAD26SM100_TMEM_LOAD_32dp32b16xENS4_13SM90_TMA_LOADENS11_INS12_ILi2ELi4ELi3EEES15_NSS_INS5_IJS16_S1M_EEENS5_IJS1M_SC_EEEEEEENS4_39AutoVectorizingCopyWithAssumedAlignmentILi128EEENS4_14SM90_TMA_STOREES26_S28_S28_EEEvvEEEEvNT_6ParamsE) ;  /* 0xffffff2c020c7950 */ /* 0x000fea0003c3ffff */
.L_x_238:
[----:B------:R-:W-:-:S00]  /*d3d0*/  BRA `(.L_x_238) ;  /* 0xfffffffc00fc7947 */ /* 0x000fc0000383ffff */
[----:B------:R-:W-:-:S00]  /*d3e0*/  NOP ;  /* 0x0000000000007918 */ /* 0x000fc00000000000 */
        /* <DEDUP_REMOVED lines=9> */
.L_x_239:


//--------------------- .nv.global.init           --------------------------
	.section	.nv.global.init,"aw",@progbits
.nv.global.init:
	.type		$str$27,@object
	.size		$str$27,($str$28 - $str$27)
$str$27:
        /*0000*/ 	.byte	0x28, 0x61, 0x64, 0x64, 0x72, 0x65, 0x73, 0x73, 0x20, 0x26, 0x20, 0x6d, 0x61, 0x73, 0x6b, 0x29
        /*0010*/ 	.byte	0x20, 0x3d, 0x3d, 0x20, 0x30, 0x00
	.type		$str$28,@object
	.size		$str$28,($str$26 - $str$28)
$str$28:
        /*0016*/ 	.byte	0x2f, 0x74, 0x6d, 0x70, 0x2f, 0x63, 0x75, 0x74, 0x6c, 0x61, 0x73, 0x73, 0x5f, 0x73, 0x77, 0x65
        /*0026*/ 	.byte	0x65, 0x70, 0x5f, 0x73, 0x72, 0x63, 0x2f, 0x69, 0x6e, 0x63, 0x6c, 0x75, 0x64, 0x65, 0x2f, 0x63
        /*0036*/ 	.byte	0x75, 0x74, 0x65, 0x2f, 0x70, 0x6f, 0x69, 0x6e, 0x74, 0x65, 0x72, 0x5f, 0x66, 0x6c, 0x61, 0x67
        /*0046*/ 	.byte	0x67, 0x65, 0x64, 0x2e, 0x68, 0x70, 0x70, 0x00
	.type		$str$26,@object
	.size		$str$26,($str$25 - $str$26)
$str$26:
        /*004e*/ 	.byte	0x2f, 0x74, 0x6d, 0x70, 0x2f, 0x63, 0x75, 0x74, 0x6c, 0x61, 0x73, 0x73, 0x5f, 0x73, 0x77, 0x65
        /*005e*/ 	.byte	0x65, 0x70, 0x5f, 0x73, 0x72, 0x63, 0x2f, 0x69, 0x6e, 0x63, 0x6c, 0x75, 0x64, 0x65, 0x2f, 0x63
        /*006e*/ 	.byte	0x75, 0x74, 0x65, 0x2f, 0x61, 0x74, 0x6f, 0x6d, 0x2f, 0x63, 0x6f, 0x70, 0x79, 0x5f, 0x74, 0x72
        /*007e*/ 	.byte	0x61, 0x69, 0x74, 0x73, 0x5f, 0x73, 0x6d, 0x31, 0x30, 0x30, 0x2e, 0x68, 0x70, 0x70, 0x00
	.type		$str$25,@object
	.size		$str$25,(__unnamed_1 - $str$25)
$str$25:
        /*008d*/ 	.byte	0x28, 0x28, 0x75, 0x69, 0x6e, 0x74, 0x33, 0x32, 0x5f, 0x74, 0x28, 0x74, 0x68, 0x72, 0x65, 0x61
        /*009d*/ 	.byte	0x64, 0x49, 0x64, 0x78, 0x2e, 0x78, 0x29, 0x20, 0x2f, 0x20, 0x33, 0x32, 0x29, 0x20, 0x25, 0x20
        /*00ad*/ 	.byte	0x34, 0x29, 0x20, 0x3d, 0x3d, 0x20, 0x28, 0x28, 0x28, 0x74, 0x6d, 0x65, 0x6d, 0x5f, 0x61, 0x64
        /*00bd*/ 	.byte	0x64, 0x72, 0x20, 0x3e, 0x3e, 0x20, 0x31, 0x36, 0x29, 0x20, 0x2f, 0x20, 0x33, 0x32, 0x29, 0x20
        /*00cd*/ 	.byte	0x25, 0x20, 0x34, 0x29, 0x00
	.type		__unnamed_1,@object
	.size		__unnamed_1,(__unnamed_2 - __unnamed_1)
__unnamed_1:
        /*00d2*/ 	.byte	0x61, 0x75, 0x74, 0x6f, 0x20, 0x63, 0x75, 0x74, 0x65, 0x3a, 0x3a, 0x61, 0x73, 0x5f, 0x70, 0x6f
        /* <DEDUP_REMOVED lines=24> */
        /*0262*/ 	.byte	0x43, 0x3c, 0x32, 0x30, 0x34, 0x38, 0x3e, 0x3e, 0x3e, 0x3e, 0x5d, 0x00
	.type		__unnamed_2,@object
	.size		__unnamed_2,(.L_2 - __unnamed_2)
__unnamed_2:
        /* <DEDUP_REMOVED lines=42> */
        /*050e*/ 	.byte	0x3e, 0x5d, 0x00
.L_2:


//--------------------- .nv.shared._ZN7cutlass13device_kernelINS_4gemm6kernel13GemmUniversalIN4cute5tupleIJiiiiEEENS1_10collective13CollectiveMmaINS1_35MainloopSm100TmaUmmaWarpSpecializedILi2ELi2ELi4ENS5_IJNS4_1CILi2EEENSA_ILi1EEESC_EEEEENS5_IJNSA_ILi128EEENSA_ILi256EEESF_EEENS_10tfloat32_tENS5_IJlSC_lEEESI_SJ_NS4_8TiledMMAINS4_8MMA_AtomIJNS4_23SM100_MMA_TF32_2x1SM_SSISI_SI_fLi128ELi256ELNS4_4UMMA5MajorE0ELSO_0ELNSN_7ScaleInE0ELSP_0EEEEEENS4_6LayoutINS5_IJSC_SC_SC_EEENS5_IJNSA_ILi0EEESU_SU_EEEEENS5_IJNS4_10UnderscoreESX_SX_EEEEENS4_18SM100_TMA_2SM_LOADENS4_14ComposedLayoutINS4_7SwizzleILi3ELi4ELi3EEENS4_18smem_ptr_flag_bitsILi32EEENSS_INS5_IJNSA_ILi8EEENSA_ILi32EEEEEENS5_IJS17_SC_EEEEEEEvNS4_8identityES10_S1B_vS1C_EENS_8epilogue10collective18CollectiveEpilogueINS1E_23Sm100TmaWarpSpecializedILi4ELi2ELi16ELb1ELb0EEEJNS5_IJNSA_ILi64EEESG_SF_EEENS5_IJNSS_IS1J_SC_EENSS_INS5_IJNSA_ILi16EEESB_EEENS5_IJSC_SF_EEEEEEEESI_SJ_SI_SJ_NS1E_6fusion15FusionCallbacksIS1I_NS1R_17LinearCombinationISI_fSI_fLNS_15FloatRoundStyleE2EEES1K_S1Q_JEEENS4_5SM1004TMEM4LOAD26SM100_TMEM_LOAD_32dp32b16xENS4_13SM90_TMA_LOADENS11_INS12_ILi2ELi4ELi3EEES15_NSS_INS5_IJS16_S1M_EEENS5_IJS1M_SC_EEEEEEENS4_39AutoVectorizingCopyWithAssumedAlignmentILi128EEENS4_14SM90_TMA_STOREES26_S28_S28_EEEvvEEEEvNT_6ParamsE --------------------------
	.section	.nv.shared._ZN7cutlass13device_kernelINS_4gemm6kernel13GemmUniversalIN4cute5tupleIJiiiiEEENS1_10collective13CollectiveMmaINS1_35MainloopSm100TmaUmmaWarpSpecializedILi2ELi2ELi4ENS5_IJNS4_1CILi2EEENSA_ILi1EEESC_EEEEENS5_IJNSA_ILi128EEENSA_ILi256EEESF_EEENS_10tfloat32_tENS5_IJlSC_lEEESI_SJ_NS4_8TiledMMAINS4_8MMA_AtomIJNS4_23SM100_MMA_TF32_2x1SM_SSISI_SI_fLi128ELi256ELNS4_4UMMA5MajorE0ELSO_0ELNSN_7ScaleInE0ELSP_0EEEEEENS4_6LayoutINS5_IJSC_SC_SC_EEENS5_IJNSA_ILi0EEESU_SU_EEEEENS5_IJNS4_10UnderscoreESX_SX_EEEEENS4_18SM100_TMA_2SM_LOADENS4_14ComposedLayoutINS4_7SwizzleILi3ELi4ELi3EEENS4_18smem_ptr_flag_bitsILi32EEENSS_INS5_IJNSA_ILi8EEENSA_ILi32EEEEEENS5_IJS17_SC_EEEEEEEvNS4_8identityES10_S1B_vS1C_EENS_8epilogue10collective18CollectiveEpilogueINS1E_23Sm100TmaWarpSpecializedILi4ELi2ELi16ELb1ELb0EEEJNS5_IJNSA_ILi64EEESG_SF_EEENS5_IJNSS_IS1J_SC_EENSS_INS5_IJNSA_ILi16EEESB_EEENS5_IJSC_SF_EEEEEEEESI_SJ_SI_SJ_NS1E_6fusion15FusionCallbacksIS1I_NS1R_17LinearCombinationISI_fSI_fLNS_15FloatRoundStyleE2EEES1K_S1Q_JEEENS4_5SM1004TMEM4LOAD26SM100_TMEM_LOAD_32dp32b16xENS4_13SM90_TMA_LOADENS11_INS12_ILi2ELi4ELi3EEES15_NSS_INS5_IJS16_S1M_EEENS5_IJS1M_SC_EEEEEEENS4_39AutoVectorizingCopyWithAssumedAlignmentILi128EEENS4_14SM90_TMA_STOREES26_S28_S28_EEEvvEEEEvNT_6ParamsE,"aw",@nobits
	.sectionflags	@""
	.align	16
	.zero		1024


//--------------------- .nv.shared.reserved.0     --------------------------
	.section	.nv.shared.reserved.0,"aw",@nobits
	.weak		__nv_reservedSMEM_offset_0_alias
	.size		__nv_reservedSMEM_offset_0_alias, 0, 64
	.other		__nv_reservedSMEM_offset_0_alias,@"STO_CUDA_RESERVED_SHARED STV_DEFAULT"
__nv_reservedSMEM_offset_0_alias:
	.zero		0
.nv.shared.reserved.0:
	.zero		64
	.weak		__nv_reservedSMEM_tcgen05_partition
	.type		__nv_reservedSMEM_tcgen05_partition,@object
	.size		__nv_reservedSMEM_tcgen05_partition,(.L_0 - __nv_reservedSMEM_tcgen05_partition)
__nv_reservedSMEM_tcgen05_partition:
	.zero		32
.L_0:


//--------------------- .nv.global                --------------------------
	.section	.nv.global,"aw",@nobits
.nv.global:
	.type		_ZN40_INTERNAL_4aa8b569_4_k_cu_cd7d70a4_378064cute1_E,@object
	.size		_ZN40_INTERNAL_4aa8b569_4_k_cu_cd7d70a4_378064cute1_E,(_ZN40_INTERNAL_4aa8b569_4_k_cu_cd7d70a4_378064cuda3std3__45__cpo6cbeginE - _ZN40_INTERNAL_4aa8b569_4_k_cu_cd7d70a4_378064cute1_E)
_ZN40_INTERNAL_4aa8b569_4_k_cu_cd7d70a4_378064cute1_E:
	.zero		1
	.type		_ZN40_INTERNAL_4aa8b569_4_k_cu_cd7d70a4_378064cuda3std3__45__cpo6cbeginE,@object
	.size		_ZN40_INTERNAL_4aa8b569_4_k_cu_cd7d70a4_378064cuda3std3__45__cpo6cbeginE,(_ZN40_INTERNAL_4aa8b569_4_k_cu_cd7d70a4_378064cuda3std3__48in_placeE - _ZN40_INTERNAL_4aa8b569_4_k_cu_cd7d70a4_378064cuda3std3__45__cpo6cbeginE)
_ZN40_INTERNAL_4aa8b569_4_k_cu_cd7d70a4_378064cuda3std3__45__cpo6cbeginE:
	.zero		1
	.type		_ZN40_INTERNAL_4aa8b569_4_k_cu_cd7d70a4_378064cuda3std3__48in_placeE,@object
	.size		_ZN40_INTERNAL_4aa8b569_4_k_cu_cd7d70a4_378064cuda3std3__48in_placeE,(_ZN40_INTERNAL_4aa8b569_4_k_cu_cd7d70a4_378064cuda3std6ranges3__45__cpo9iter_moveE - _ZN40_INTERNAL_4aa8b569_4_k_cu_cd7d70a4_378064cuda3std3__48in_placeE)
_ZN40_INTERNAL_4aa8b569_4_k_cu_cd7d70a4_378064cuda3std3__48in_placeE:
	.zero		1
	.type		_ZN40_INTERNAL_4aa8b569_4_k_cu_cd7d70a4_378064cuda3std6ranges3__45__cpo9iter_moveE,@object
	.size		_ZN40_INTERNAL_4aa8b569_4_k_cu_cd7d70a4_378064cuda3std6ranges3__45__cpo9iter_moveE,(_ZN40_INTERNAL_4aa8b569_4_k_cu_cd7d70a4_378064cuda3std3__45__cpo5beginE - _ZN40_INTERNAL_4aa8b569_4_k_cu_cd7d70a4_378064cuda3std6ranges3__45__cpo9iter_moveE)
_ZN40_INTERNAL_4aa8b569_4_k_cu_cd7d70a4_378064cuda3std6ranges3__45__cpo9iter_moveE:
	.zero		1
	.type		_ZN40_INTERNAL_4aa8b569_4_k_cu_cd7d70a4_378064cuda3std3__45__cpo5beginE,@object
	.size		_ZN40_INTERNAL_4aa8b569_4_k_cu_cd7d70a4_378064cuda3std3__45__cpo5beginE,(_ZN40_INTERNAL_4aa8b569_4_k_cu_cd7d70a4_378064cuda3std3__442_GLOBAL__N__4aa8b569_4_k_cu_cd7d70a4_378066ignoreE - _ZN40_INTERNAL_4aa8b569_4_k_cu_cd7d70a4_378064cuda3std3__45__cpo5beginE)
_ZN40_INTERNAL_4aa8b569_4_k_cu_cd7d70a4_378064cuda3std3__45__cpo5beginE:
	.zero		1
	.type		_ZN40_INTERNAL_4aa8b569_4_k_cu_cd7d70a4_378064cuda3std3__442_GLOBAL__N__4aa8b569_4_k_cu_cd7d70a4_378066ignoreE,@object
	.size		_ZN40_INTERNAL_4aa8b569_4_k_cu_cd7d70a4_378064cuda3std3__442_GLOBAL__N__4aa8b569_4_k_cu_cd7d70a4_378066ignoreE,(_ZN40_INTERNAL_4aa8b569_4_k_cu_cd7d70a4_378064cute7productE - _ZN40_INTERNAL_4aa8b569_4_k_cu_cd7d70a4_378064cuda3std3__442_GLOBAL__N__4aa8b569_4_k_cu_cd7d70a4_378066ignoreE)
_ZN40_INTERNAL_4aa8b569_4_k_cu_cd7d70a4_378064cuda3std3__442_GLOBAL__N__4aa8b569_4_k_cu_cd7d70a4_378066ignoreE:
	.zero		1
	.type		_ZN40_INTERNAL_4aa8b569_4_k_cu_cd7d70a4_378064cute7productE,@object
	.size		_ZN40_INTERNAL_4aa8b569_4_k_cu_cd7d70a4_378064cute7productE,(_ZN40_INTERNAL_4aa8b569_4_k_cu_cd7d70a4_378064cuda3std3__45__cpo3endE - _ZN40_INTERNAL_4aa8b569_4_k_cu_cd7d70a4_378064cute7productE)
_ZN40_INTERNAL_4aa8b569_4_k_cu_cd7d70a4_378064cute7productE:
	.zero		1
	.type		_ZN40_INTERNAL_4aa8b569_4_k_cu_cd7d70a4_378064cuda3std3__45__cpo3endE,@object
	.size		_ZN40_INTERNAL_4aa8b569_4_k_cu_cd7d70a4_378064cuda3std3__45__cpo3endE,(_ZN40_INTERNAL_4aa8b569_4_k_cu_cd7d70a4_378064cuda3std3__419piecewise_constructE - _ZN40_INTERNAL_4aa8b569_4_k_cu_cd7d70a4_378064cuda3std3__45__cpo3endE)
_ZN40_INTERNAL_4aa8b569_4_k_cu_cd7d70a4_378064cuda3std3__45__cpo3endE:
	.zero		1
	.type		_ZN40_INTERNAL_4aa8b569_4_k_cu_cd7d70a4_378064cuda3std3__419piecewise_constructE,@object
	.size		_ZN40_INTERNAL_4aa8b569_4_k_cu_cd7d70a4_378064cuda3std3__419piecewise_constructE,(_ZN40_INTERNAL_4aa8b569_4_k_cu_cd7d70a4_378064cuda3std3__45__cpo4cendE - _ZN40_INTERNAL_4aa8b569_4_k_cu_cd7d70a4_378064cuda3std3__419piecewise_constructE)
_ZN40_INTERNAL_4aa8b569_4_k_cu_cd7d70a4_378064cuda3std3__419piecewise_constructE:
	.zero		1
	.type		_ZN40_INTERNAL_4aa8b569_4_k_cu_cd7d70a4_378064cuda3std3__45__cpo4cendE,@object
	.size		_ZN40_INTERNAL_4aa8b569_4_k_cu_cd7d70a4_378064cuda3std3__45__cpo4cendE,(_ZN40_INTERNAL_4aa8b569_4_k_cu_cd7d70a4_378064cuda3std6ranges3__45__cpo4swapE - _ZN40_INTERNAL_4aa8b569_4_k_cu_cd7d70a4_378064cuda3std3__45__cpo4cendE)
_ZN40_INTERNAL_4aa8b569_4_k_cu_cd7d70a4_378064cuda3std3__45__cpo4cendE:
	.zero		1
	.type		_ZN40_INTERNAL_4aa8b569_4_k_cu_cd7d70a4_378064cuda3std6ranges3__45__cpo4swapE,@object
	.size		_ZN40_INTERNAL_4aa8b569_4_k_cu_cd7d70a4_378064cuda3std6ranges3__45__cpo4swapE,(.L_10 - _ZN40_INTERNAL_4aa8b569_4_k_cu_cd7d70a4_378064cuda3std6ranges3__45__cpo4swapE)
_ZN40_INTERNAL_4aa8b569_4_k_cu_cd7d70a4_378064cuda3std6ranges3__45__cpo4swapE:
	.zero		1
.L_10:


//--------------------- .nv.constant0._ZN7cutlass13device_kernelINS_4gemm6kernel13GemmUniversalIN4cute5tupleIJiiiiEEENS1_10collective13CollectiveMmaINS1_35MainloopSm100TmaUmmaWarpSpecializedILi2ELi2ELi4ENS5_IJNS4_1CILi2EEENSA_ILi1EEESC_EEEEENS5_IJNSA_ILi128EEENSA_ILi256EEESF_EEENS_10tfloat32_tENS5_IJlSC_lEEESI_SJ_NS4_8TiledMMAINS4_8MMA_AtomIJNS4_23SM100_MMA_TF32_2x1SM_SSISI_SI_fLi128ELi256ELNS4_4UMMA5MajorE0ELSO_0ELNSN_7ScaleInE0ELSP_0EEEEEENS4_6LayoutINS5_IJSC_SC_SC_EEENS5_IJNSA_ILi0EEESU_SU_EEEEENS5_IJNS4_10UnderscoreESX_SX_EEEEENS4_18SM100_TMA_2SM_LOADENS4_14ComposedLayoutINS4_7SwizzleILi3ELi4ELi3EEENS4_18smem_ptr_flag_bitsILi32EEENSS_INS5_IJNSA_ILi8EEENSA_ILi32EEEEEENS5_IJS17_SC_EEEEEEEvNS4_8identityES10_S1B_vS1C_EENS_8epilogue10collective18CollectiveEpilogueINS1E_23Sm100TmaWarpSpecializedILi4ELi2ELi16ELb1ELb0EEEJNS5_IJNSA_ILi64EEESG_SF_EEENS5_IJNSS_IS1J_SC_EENSS_INS5_IJNSA_ILi16EEESB_EEENS5_IJSC_SF_EEEEEEEESI_SJ_SI_SJ_NS1E_6fusion15FusionCallbacksIS1I_NS1R_17LinearCombinationISI_fSI_fLNS_15FloatRoundStyleE2EEES1K_S1Q_JEEENS4_5SM1004TMEM4LOAD26SM100_TMEM_LOAD_32dp32b16xENS4_13SM90_TMA_LOADENS11_INS12_ILi2ELi4ELi3EEES15_NSS_INS5_IJS16_S1M_EEENS5_IJS1M_SC_EEEEEEENS4_39AutoVectorizingCopyWithAssumedAlignmentILi128EEENS4_14SM90_TMA_STOREES26_S28_S28_EEEvvEEEEvNT_6ParamsE --------------------------
	.section	.nv.constant0._ZN7cutlass13device_kernelINS_4gemm6kernel13GemmUniversalIN4cute5tupleIJiiiiEEENS1_10collective13CollectiveMmaINS1_35MainloopSm100TmaUmmaWarpSpecializedILi2ELi2ELi4ENS5_IJNS4_1CILi2EEENSA_ILi1EEESC_EEEEENS5_IJNSA_ILi128EEENSA_ILi256EEESF_EEENS_10tfloat32_tENS5_IJlSC_lEEESI_SJ_NS4_8TiledMMAINS4_8MMA_AtomIJNS4_23SM100_MMA_TF32_2x1SM_SSISI_SI_fLi128ELi256ELNS4_4UMMA5MajorE0ELSO_0ELNSN_7ScaleInE0ELSP_0EEEEEENS4_6LayoutINS5_IJSC_SC_SC_EEENS5_IJNSA_ILi0EEESU_SU_EEEEENS5_IJNS4_10UnderscoreESX_SX_EEEEENS4_18SM100_TMA_2SM_LOADENS4_14ComposedLayoutINS4_7SwizzleILi3ELi4ELi3EEENS4_18smem_ptr_flag_bitsILi32EEENSS_INS5_IJNSA_ILi8EEENSA_ILi32EEEEEENS5_IJS17_SC_EEEEEEEvNS4_8identityES10_S1B_vS1C_EENS_8epilogue10collective18CollectiveEpilogueINS1E_23Sm100TmaWarpSpecializedILi4ELi2ELi16ELb1ELb0EEEJNS5_IJNSA_ILi64EEESG_SF_EEENS5_IJNSS_IS1J_SC_EENSS_INS5_IJNSA_ILi16EEESB_EEENS5_IJSC_SF_EEEEEEEESI_SJ_SI_SJ_NS1E_6fusion15FusionCallbacksIS1I_NS1R_17LinearCombinationISI_fSI_fLNS_15FloatRoundStyleE2EEES1K_S1Q_JEEENS4_5SM1004TMEM4LOAD26SM100_TMEM_LOAD_32dp32b16xENS4_13SM90_TMA_LOADENS11_INS12_ILi2ELi4ELi3EEES15_NSS_INS5_IJS16_S1M_EEENS5_IJS1M_SC_EEEEEEENS4_39AutoVectorizingCopyWithAssumedAlignmentILi128EEENS4_14SM90_TMA_STOREES26_S28_S28_EEEvvEEEEvNT_6ParamsE,"a",@progbits
	.sectionflags	@""
	.align	4
.nv.constant0._ZN7cutlass13device_kernelINS_4gemm6kernel13GemmUniversalIN4cute5tupleIJiiiiEEENS1_10collective13CollectiveMmaINS1_35MainloopSm100TmaUmmaWarpSpecializedILi2ELi2ELi4ENS5_IJNS4_1CILi2EEENSA_ILi1EEESC_EEEEENS5_IJNSA_ILi128EEENSA_ILi256EEESF_EEENS_10tfloat32_tENS5_IJlSC_lEEESI_SJ_NS4_8TiledMMAINS4_8MMA_AtomIJNS4_23SM100_MMA_TF32_2x1SM_SSISI_SI_fLi128ELi256ELNS4_4UMMA5MajorE0ELSO_0ELNSN_7ScaleInE0ELSP_0EEEEEENS4_6LayoutINS5_IJSC_SC_SC_EEENS5_IJNSA_ILi0EEESU_SU_EEEEENS5_IJNS4_10UnderscoreESX_SX_EEEEENS4_18SM100_TMA_2SM_LOADENS4_14ComposedLayoutINS4_7SwizzleILi3ELi4ELi3EEENS4_18smem_ptr_flag_bitsILi32EEENSS_INS5_IJNSA_ILi8EEENSA_ILi32EEEEEENS5_IJS17_SC_EEEEEEEvNS4_8identityES10_S1B_vS1C_EENS_8epilogue10collective18CollectiveEpilogueINS1E_23Sm100TmaWarpSpecializedILi4ELi2ELi16ELb1ELb0EEEJNS5_IJNSA_ILi64EEESG_SF_EEENS5_IJNSS_IS1J_SC_EENSS_INS5_IJNSA_ILi16EEESB_EEENS5_IJSC_SF_EEEEEEEESI_SJ_SI_SJ_NS1E_6fusion15FusionCallbacksIS1I_NS1R_17LinearCombinationISI_fSI_fLNS_15FloatRoundStyleE2EEES1K_S1Q_JEEENS4_5SM1004TMEM4LOAD26SM100_TMEM_LOAD_32dp32b16xENS4_13SM90_TMA_LOADENS11_INS12_ILi2ELi4ELi3EEES15_NSS_INS5_IJS16_S1M_EEENS5_IJS1M_SC_EEEEEEENS4_39AutoVectorizingCopyWithAssumedAlignmentILi128EEENS4_14SM90_TMA_STOREES26_S28_S28_EEEvvEEEEvNT_6ParamsE:
	.zero		2944


//--------------------- SYMBOLS --------------------------

	.type		.nv.reservedSmem.offset0,@object
	.size		.nv.reservedSmem.offset0,0x4
	.type		.nv.reservedSmem.cap,@object
	.size		.nv.reservedSmem.cap,0x4
	.type		__assertfail,@function
